//
// Generated by NVIDIA NVVM Compiler
//
// Compiler Build ID: CL-36424714
// Cuda compilation tools, release 13.0, V13.0.88
// Based on NVVM 20.0.0
//

.version 9.0
.target sm_100
.address_size 64

	// .globl	_Z21populate_sin_cos_mapsPfS_
.extern .func  (.param .b32 func_retval0) vprintf
(
	.param .b64 vprintf_param_0,
	.param .b64 vprintf_param_1
)
;
// _ZZ16calculate_pointsPsPfS0_iffiE7sin_map has been demoted
// _ZZ16calculate_pointsPsPfS0_iffiE7cos_map has been demoted
.global .align 1 .b8 $str[4] = {37, 100, 10};
.global .align 4 .b8 __cudart_i2opi_f[24] = {65, 144, 67, 60, 153, 149, 98, 219, 192, 221, 52, 245, 209, 87, 39, 252, 41, 21, 68, 78, 110, 131, 249, 162};

.visible .entry _Z21populate_sin_cos_mapsPfS_(
	.param .u64 .ptr .align 1 _Z21populate_sin_cos_mapsPfS__param_0,
	.param .u64 .ptr .align 1 _Z21populate_sin_cos_mapsPfS__param_1
)
{
	.local .align 4 .b8 	__local_depot0[28];
	.reg .b64 	%SP;
	.reg .b64 	%SPL;
	.reg .pred 	%p<9>;
	.reg .b32 	%r<39>;
	.reg .b32 	%f<31>;
	.reg .b64 	%rd<28>;
	.reg .b64 	%fd<3>;

	mov.u64 	%SPL, __local_depot0;
	ld.param.u64 	%rd11, [_Z21populate_sin_cos_mapsPfS__param_0];
	ld.param.u64 	%rd12, [_Z21populate_sin_cos_mapsPfS__param_1];
	cvta.to.global.u64 	%rd13, %rd12;
	cvta.to.global.u64 	%rd14, %rd11;
	add.u64 	%rd1, %SPL, 0;
	mov.u32 	%r15, %tid.x;
	cvt.rn.f32.u32 	%f7, %r15;
	mul.f32 	%f1, %f7, 0f3C8EFA35;
	mul.wide.u32 	%rd16, %r15, 4;
	add.s64 	%rd2, %rd14, %rd16;
	add.s64 	%rd3, %rd13, %rd16;
	mul.f32 	%f8, %f1, 0f3F22F983;
	cvt.rni.s32.f32 	%r38, %f8;
	cvt.rn.f32.s32 	%f9, %r38;
	fma.rn.f32 	%f10, %f9, 0fBFC90FDA, %f1;
	fma.rn.f32 	%f11, %f9, 0fB3A22168, %f10;
	fma.rn.f32 	%f30, %f9, 0fA7C234C5, %f11;
	abs.f32 	%f3, %f1;
	setp.ltu.f32 	%p1, %f3, 0f47CE4780;
	@%p1 bra 	$L__BB0_8;
	setp.neu.f32 	%p2, %f3, 0f7F800000;
	@%p2 bra 	$L__BB0_3;
	mov.f32 	%f14, 0f00000000;
	mul.rn.f32 	%f30, %f1, %f14;
	mov.b32 	%r38, 0;
	bra.uni 	$L__BB0_8;
$L__BB0_3:
	mov.b32 	%r2, %f1;
	shl.b32 	%r17, %r2, 8;
	or.b32  	%r3, %r17, -2147483648;
	mov.b64 	%rd27, 0;
	mov.b32 	%r35, 0;
	mov.u64 	%rd25, __cudart_i2opi_f;
	mov.u64 	%rd26, %rd1;
$L__BB0_4:
	.pragma "nounroll";
	ld.global.nc.u32 	%r18, [%rd25];
	mad.wide.u32 	%rd19, %r18, %r3, %rd27;
	shr.u64 	%rd27, %rd19, 32;
	st.local.u32 	[%rd26], %rd19;
	add.s32 	%r35, %r35, 1;
	add.s64 	%rd26, %rd26, 4;
	add.s64 	%rd25, %rd25, 4;
	setp.ne.s32 	%p3, %r35, 6;
	@%p3 bra 	$L__BB0_4;
	shr.u32 	%r19, %r2, 23;
	st.local.u32 	[%rd1+24], %rd27;
	and.b32  	%r6, %r19, 31;
	add.s32 	%r20, %r19, -128;
	shr.u32 	%r21, %r20, 5;
	mul.wide.u32 	%rd20, %r21, 4;
	sub.s64 	%rd10, %rd1, %rd20;
	ld.local.u32 	%r36, [%rd10+24];
	ld.local.u32 	%r37, [%rd10+20];
	setp.eq.s32 	%p4, %r6, 0;
	@%p4 bra 	$L__BB0_7;
	shf.l.wrap.b32 	%r36, %r37, %r36, %r6;
	ld.local.u32 	%r22, [%rd10+16];
	shf.l.wrap.b32 	%r37, %r22, %r37, %r6;
$L__BB0_7:
	shr.u32 	%r23, %r36, 30;
	shf.l.wrap.b32 	%r24, %r37, %r36, 2;
	shl.b32 	%r25, %r37, 2;
	shr.u32 	%r26, %r24, 31;
	add.s32 	%r38, %r26, %r23;
	shr.s32 	%r27, %r24, 31;
	xor.b32  	%r28, %r27, %r24;
	xor.b32  	%r29, %r27, %r25;
	cvt.u64.u32 	%rd21, %r28;
	shl.b64 	%rd22, %rd21, 32;
	cvt.u64.u32 	%rd23, %r29;
	or.b64  	%rd24, %rd22, %rd23;
	cvt.rn.f64.s64 	%fd1, %rd24;
	mul.f64 	%fd2, %fd1, 0d3BF921FB54442D19;
	cvt.rn.f32.f64 	%f12, %fd2;
	neg.f32 	%f13, %f12;
	setp.lt.s32 	%p5, %r24, 0;
	selp.f32 	%f30, %f13, %f12, %p5;
$L__BB0_8:
	mul.f32 	%f15, %f30, %f30;
	fma.rn.f32 	%f16, %f15, 0f37CBAC00, 0fBAB607ED;
	fma.rn.f32 	%f17, %f16, %f15, 0f3D2AAABB;
	fma.rn.f32 	%f18, %f17, %f15, 0fBEFFFFFF;
	fma.rn.f32 	%f19, %f18, %f15, 0f3F800000;
	fma.rn.f32 	%f20, %f15, %f30, 0f00000000;
	fma.rn.f32 	%f21, %f15, 0fB94D4153, 0f3C0885E4;
	fma.rn.f32 	%f22, %f21, %f15, 0fBE2AAAA8;
	fma.rn.f32 	%f23, %f22, %f20, %f30;
	and.b32  	%r31, %r38, 1;
	setp.eq.b32 	%p6, %r31, 1;
	selp.f32 	%f24, %f19, %f23, %p6;
	selp.f32 	%f25, %f23, %f19, %p6;
	and.b32  	%r32, %r38, 2;
	setp.eq.s32 	%p7, %r32, 0;
	neg.f32 	%f26, %f24;
	selp.f32 	%f27, %f24, %f26, %p7;
	add.s32 	%r33, %r38, 1;
	and.b32  	%r34, %r33, 2;
	setp.eq.s32 	%p8, %r34, 0;
	neg.f32 	%f28, %f25;
	selp.f32 	%f29, %f25, %f28, %p8;
	st.global.f32 	[%rd2], %f27;
	st.global.f32 	[%rd3], %f29;
	ret;

}
	// .globl	_Z16calculate_pointsPsPfS0_iffi
.visible .entry _Z16calculate_pointsPsPfS0_iffi(
	.param .u64 .ptr .align 1 _Z16calculate_pointsPsPfS0_iffi_param_0,
	.param .u64 .ptr .align 1 _Z16calculate_pointsPsPfS0_iffi_param_1,
	.param .u64 .ptr .align 1 _Z16calculate_pointsPsPfS0_iffi_param_2,
	.param .u32 _Z16calculate_pointsPsPfS0_iffi_param_3,
	.param .f32 _Z16calculate_pointsPsPfS0_iffi_param_4,
	.param .f32 _Z16calculate_pointsPsPfS0_iffi_param_5,
	.param .u32 _Z16calculate_pointsPsPfS0_iffi_param_6
)
{
	.local .align 8 .b8 	__local_depot1[40];
	.reg .b64 	%SP;
	.reg .b64 	%SPL;
	.reg .pred 	%p<17>;
	.reg .b16 	%rs<10>;
	.reg .b32 	%r<180>;
	.reg .b32 	%f<75>;
	.reg .b64 	%rd<67>;
	.reg .b64 	%fd<3>;
	// demoted variable
	.shared .align 4 .b8 _ZZ16calculate_pointsPsPfS0_iffiE7sin_map[2048];
	// demoted variable
	.shared .align 4 .b8 _ZZ16calculate_pointsPsPfS0_iffiE7cos_map[2048];
	mov.u64 	%SPL, __local_depot1;
	cvta.local.u64 	%SP, %SPL;
	ld.param.u64 	%rd12, [_Z16calculate_pointsPsPfS0_iffi_param_0];
	ld.param.u64 	%rd13, [_Z16calculate_pointsPsPfS0_iffi_param_1];
	ld.param.u64 	%rd14, [_Z16calculate_pointsPsPfS0_iffi_param_2];
	ld.param.u32 	%r26, [_Z16calculate_pointsPsPfS0_iffi_param_3];
	ld.param.f32 	%f74, [_Z16calculate_pointsPsPfS0_iffi_param_4];
	ld.param.f32 	%f12, [_Z16calculate_pointsPsPfS0_iffi_param_5];
	ld.param.u32 	%r27, [_Z16calculate_pointsPsPfS0_iffi_param_6];
	cvta.to.global.u64 	%rd1, %rd14;
	cvta.to.global.u64 	%rd2, %rd13;
	cvta.to.global.u64 	%rd3, %rd12;
	add.u64 	%rd4, %SPL, 0;
	mov.u32 	%r1, %tid.x;
	cvt.rn.f32.u32 	%f13, %r1;
	mul.f32 	%f1, %f13, 0f3C8EFA35;
	mul.f32 	%f14, %f1, 0f3F22F983;
	cvt.rni.s32.f32 	%r176, %f14;
	cvt.rn.f32.s32 	%f15, %r176;
	fma.rn.f32 	%f16, %f15, 0fBFC90FDA, %f1;
	fma.rn.f32 	%f17, %f15, 0fB3A22168, %f16;
	fma.rn.f32 	%f72, %f15, 0fA7C234C5, %f17;
	abs.f32 	%f3, %f1;
	setp.ltu.f32 	%p1, %f3, 0f47CE4780;
	@%p1 bra 	$L__BB1_8;
	setp.neu.f32 	%p2, %f3, 0f7F800000;
	@%p2 bra 	$L__BB1_3;
	mov.f32 	%f20, 0f00000000;
	mul.rn.f32 	%f72, %f1, %f20;
	mov.b32 	%r176, 0;
	bra.uni 	$L__BB1_8;
$L__BB1_3:
	mov.b32 	%r3, %f1;
	shl.b32 	%r29, %r3, 8;
	or.b32  	%r4, %r29, -2147483648;
	mov.b64 	%rd66, 0;
	mov.b32 	%r173, 0;
	mov.u64 	%rd64, __cudart_i2opi_f;
	mov.u64 	%rd65, %rd4;
$L__BB1_4:
	.pragma "nounroll";
	ld.global.nc.u32 	%r30, [%rd64];
	mad.wide.u32 	%rd18, %r30, %r4, %rd66;
	shr.u64 	%rd66, %rd18, 32;
	st.local.u32 	[%rd65], %rd18;
	add.s32 	%r173, %r173, 1;
	add.s64 	%rd65, %rd65, 4;
	add.s64 	%rd64, %rd64, 4;
	setp.ne.s32 	%p3, %r173, 6;
	@%p3 bra 	$L__BB1_4;
	shr.u32 	%r31, %r3, 23;
	st.local.u32 	[%rd4+24], %rd66;
	and.b32  	%r7, %r31, 31;
	add.s32 	%r32, %r31, -128;
	shr.u32 	%r33, %r32, 5;
	mul.wide.u32 	%rd19, %r33, 4;
	sub.s64 	%rd11, %rd4, %rd19;
	ld.local.u32 	%r174, [%rd11+24];
	ld.local.u32 	%r175, [%rd11+20];
	setp.eq.s32 	%p4, %r7, 0;
	@%p4 bra 	$L__BB1_7;
	shf.l.wrap.b32 	%r174, %r175, %r174, %r7;
	ld.local.u32 	%r34, [%rd11+16];
	shf.l.wrap.b32 	%r175, %r34, %r175, %r7;
$L__BB1_7:
	shr.u32 	%r35, %r174, 30;
	shf.l.wrap.b32 	%r36, %r175, %r174, 2;
	shl.b32 	%r37, %r175, 2;
	shr.u32 	%r38, %r36, 31;
	add.s32 	%r176, %r38, %r35;
	shr.s32 	%r39, %r36, 31;
	xor.b32  	%r40, %r39, %r36;
	xor.b32  	%r41, %r39, %r37;
	cvt.u64.u32 	%rd20, %r40;
	shl.b64 	%rd21, %rd20, 32;
	cvt.u64.u32 	%rd22, %r41;
	or.b64  	%rd23, %rd21, %rd22;
	cvt.rn.f64.s64 	%fd1, %rd23;
	mul.f64 	%fd2, %fd1, 0d3BF921FB54442D19;
	cvt.rn.f32.f64 	%f18, %fd2;
	neg.f32 	%f19, %f18;
	setp.lt.s32 	%p5, %r36, 0;
	selp.f32 	%f72, %f19, %f18, %p5;
$L__BB1_8:
	mul.f32 	%f21, %f72, %f72;
	fma.rn.f32 	%f22, %f21, 0f37CBAC00, 0fBAB607ED;
	fma.rn.f32 	%f23, %f22, %f21, 0f3D2AAABB;
	fma.rn.f32 	%f24, %f23, %f21, 0fBEFFFFFF;
	fma.rn.f32 	%f25, %f24, %f21, 0f3F800000;
	fma.rn.f32 	%f26, %f21, %f72, 0f00000000;
	fma.rn.f32 	%f27, %f21, 0fB94D4153, 0f3C0885E4;
	fma.rn.f32 	%f28, %f27, %f21, 0fBE2AAAA8;
	fma.rn.f32 	%f29, %f28, %f26, %f72;
	and.b32  	%r43, %r176, 1;
	setp.eq.b32 	%p6, %r43, 1;
	selp.f32 	%f30, %f25, %f29, %p6;
	selp.f32 	%f31, %f29, %f25, %p6;
	and.b32  	%r44, %r176, 2;
	setp.eq.s32 	%p7, %r44, 0;
	neg.f32 	%f32, %f30;
	selp.f32 	%f33, %f30, %f32, %p7;
	add.s32 	%r45, %r176, 1;
	and.b32  	%r46, %r45, 2;
	setp.eq.s32 	%p8, %r46, 0;
	neg.f32 	%f34, %f31;
	selp.f32 	%f35, %f31, %f34, %p8;
	shl.b32 	%r47, %r1, 2;
	mov.u32 	%r48, _ZZ16calculate_pointsPsPfS0_iffiE7sin_map;
	add.s32 	%r49, %r48, %r47;
	st.shared.f32 	[%r49], %f33;
	mov.u32 	%r50, _ZZ16calculate_pointsPsPfS0_iffiE7cos_map;
	add.s32 	%r51, %r50, %r47;
	st.shared.f32 	[%r51], %f35;
	bar.sync 	0;
	mov.u32 	%r52, %ctaid.x;
	mov.u32 	%r53, %ntid.x;
	mad.lo.s32 	%r16, %r52, %r53, %r1;
	add.u64 	%rd24, %SP, 32;
	add.u64 	%rd25, %SPL, 32;
	st.local.u32 	[%rd25], %r16;
	mov.u64 	%rd26, $str;
	cvta.global.u64 	%rd27, %rd26;
	{ // callseq 0, 0
	.param .b64 param0;
	st.param.b64 	[param0], %rd27;
	.param .b64 param1;
	st.param.b64 	[param1], %rd24;
	.param .b32 retval0;
	call.uni (retval0), 
	vprintf, 
	(
	param0, 
	param1
	);
	ld.param.b32 	%r54, [retval0];
	} // callseq 0
	setp.lt.s32 	%p9, %r26, 1;
	@%p9 bra 	$L__BB1_20;
	shl.b32 	%r17, %r16, 1;
	setp.eq.s32 	%p10, %r26, 1;
	mov.b32 	%r179, 0;
	@%p10 bra 	$L__BB1_16;
	and.b32  	%r179, %r26, 2147483646;
	neg.s32 	%r178, %r179;
	mov.b32 	%r177, 1;
$L__BB1_11:
	add.s32 	%r22, %r177, -1;
	shr.u32 	%r58, %r16, %r22;
	setp.ne.s32 	%p11, %r58, 0;
	@%p11 bra 	$L__BB1_13;
	mov.b32 	%r59, 2;
	shl.b32 	%r60, %r59, %r22;
	add.s32 	%r61, %r60, %r17;
	shr.u32 	%r62, %r61, 1;
	cvt.u64.u32 	%rd28, %r61;
	add.s64 	%rd29, %rd3, %rd28;
	ld.global.s16 	%r63, [%rd29];
	add.s32 	%r64, %r27, %r63;
	mul.hi.s32 	%r65, %r64, -1240768329;
	add.s32 	%r66, %r65, %r64;
	shr.u32 	%r67, %r66, 31;
	shr.s32 	%r68, %r66, 8;
	add.s32 	%r69, %r68, %r67;
	mul.lo.s32 	%r70, %r69, 360;
	sub.s32 	%r71, %r64, %r70;
	mul.wide.u32 	%rd30, %r61, 2;
	add.s64 	%rd31, %rd3, %rd30;
	st.global.u16 	[%rd31], %r71;
	mul.hi.u32 	%r72, %r62, -1240768329;
	shr.u32 	%r73, %r72, 8;
	mul.lo.s32 	%r74, %r73, 360;
	sub.s32 	%r75, %r62, %r74;
	mul.wide.u32 	%rd32, %r75, 2;
	add.s64 	%rd33, %rd3, %rd32;
	ld.global.s16 	%r76, [%rd33];
	sub.s32 	%r77, %r76, %r27;
	add.s32 	%r78, %r77, 360;
	mul.hi.s32 	%r79, %r78, -1240768329;
	add.s32 	%r80, %r79, %r78;
	shr.u32 	%r81, %r80, 31;
	shr.u32 	%r82, %r80, 8;
	add.s32 	%r83, %r82, %r81;
	mul.lo.s32 	%r84, %r83, 360;
	sub.s32 	%r85, %r78, %r84;
	st.global.u16 	[%rd31+2], %r85;
	mul.wide.u32 	%rd34, %r62, 4;
	add.s64 	%rd35, %rd2, %rd34;
	ld.global.f32 	%f36, [%rd35];
	shl.b32 	%r86, %r71, 2;
	add.s32 	%r88, %r48, %r86;
	ld.shared.f32 	%f37, [%r88];
	fma.rn.f32 	%f38, %f74, %f37, %f36;
	mul.wide.u32 	%rd36, %r61, 4;
	add.s64 	%rd37, %rd2, %rd36;
	st.global.f32 	[%rd37], %f38;
	add.s64 	%rd38, %rd1, %rd34;
	ld.global.f32 	%f39, [%rd38];
	ld.global.u16 	%rs1, [%rd31];
	mul.wide.s16 	%r89, %rs1, 4;
	mov.u32 	%r90, _ZZ16calculate_pointsPsPfS0_iffiE7cos_map;
	add.s32 	%r91, %r90, %r89;
	ld.shared.f32 	%f40, [%r91];
	fma.rn.f32 	%f41, %f74, %f40, %f39;
	add.s64 	%rd39, %rd1, %rd36;
	st.global.f32 	[%rd39], %f41;
	ld.global.f32 	%f42, [%rd35];
	ld.global.u16 	%rs2, [%rd31+2];
	mul.wide.s16 	%r92, %rs2, 4;
	add.s32 	%r93, %r48, %r92;
	ld.shared.f32 	%f43, [%r93];
	fma.rn.f32 	%f44, %f74, %f43, %f42;
	st.global.f32 	[%rd37+4], %f44;
	ld.global.f32 	%f45, [%rd38];
	ld.global.u16 	%rs3, [%rd31+2];
	mul.wide.s16 	%r94, %rs3, 4;
	add.s32 	%r95, %r90, %r94;
	ld.shared.f32 	%f46, [%r95];
	fma.rn.f32 	%f47, %f74, %f46, %f45;
	st.global.f32 	[%rd39+4], %f47;
$L__BB1_13:
	bar.sync 	0;
	mul.f32 	%f8, %f12, %f74;
	bar.sync 	0;
	shr.u32 	%r96, %r16, %r177;
	setp.ne.s32 	%p12, %r96, 0;
	@%p12 bra 	$L__BB1_15;
	mov.b32 	%r97, 4;
	shl.b32 	%r98, %r97, %r22;
	add.s32 	%r99, %r98, %r17;
	shr.u32 	%r100, %r99, 1;
	cvt.u64.u32 	%rd40, %r99;
	add.s64 	%rd41, %rd3, %rd40;
	ld.global.s16 	%r101, [%rd41];
	add.s32 	%r102, %r27, %r101;
	mul.hi.s32 	%r103, %r102, -1240768329;
	add.s32 	%r104, %r103, %r102;
	shr.u32 	%r105, %r104, 31;
	shr.s32 	%r106, %r104, 8;
	add.s32 	%r107, %r106, %r105;
	mul.lo.s32 	%r108, %r107, 360;
	sub.s32 	%r109, %r102, %r108;
	mul.wide.u32 	%rd42, %r99, 2;
	add.s64 	%rd43, %rd3, %rd42;
	st.global.u16 	[%rd43], %r109;
	mul.hi.u32 	%r110, %r100, -1240768329;
	shr.u32 	%r111, %r110, 8;
	mul.lo.s32 	%r112, %r111, 360;
	sub.s32 	%r113, %r100, %r112;
	mul.wide.u32 	%rd44, %r113, 2;
	add.s64 	%rd45, %rd3, %rd44;
	ld.global.s16 	%r114, [%rd45];
	sub.s32 	%r115, %r114, %r27;
	add.s32 	%r116, %r115, 360;
	mul.hi.s32 	%r117, %r116, -1240768329;
	add.s32 	%r118, %r117, %r116;
	shr.u32 	%r119, %r118, 31;
	shr.u32 	%r120, %r118, 8;
	add.s32 	%r121, %r120, %r119;
	mul.lo.s32 	%r122, %r121, 360;
	sub.s32 	%r123, %r116, %r122;
	st.global.u16 	[%rd43+2], %r123;
	mul.wide.u32 	%rd46, %r100, 4;
	add.s64 	%rd47, %rd2, %rd46;
	ld.global.f32 	%f48, [%rd47];
	shl.b32 	%r124, %r109, 2;
	add.s32 	%r126, %r48, %r124;
	ld.shared.f32 	%f49, [%r126];
	fma.rn.f32 	%f50, %f8, %f49, %f48;
	mul.wide.u32 	%rd48, %r99, 4;
	add.s64 	%rd49, %rd2, %rd48;
	st.global.f32 	[%rd49], %f50;
	add.s64 	%rd50, %rd1, %rd46;
	ld.global.f32 	%f51, [%rd50];
	ld.global.u16 	%rs4, [%rd43];
	mul.wide.s16 	%r127, %rs4, 4;
	mov.u32 	%r128, _ZZ16calculate_pointsPsPfS0_iffiE7cos_map;
	add.s32 	%r129, %r128, %r127;
	ld.shared.f32 	%f52, [%r129];
	fma.rn.f32 	%f53, %f8, %f52, %f51;
	add.s64 	%rd51, %rd1, %rd48;
	st.global.f32 	[%rd51], %f53;
	ld.global.f32 	%f54, [%rd47];
	ld.global.u16 	%rs5, [%rd43+2];
	mul.wide.s16 	%r130, %rs5, 4;
	add.s32 	%r131, %r48, %r130;
	ld.shared.f32 	%f55, [%r131];
	fma.rn.f32 	%f56, %f8, %f55, %f54;
	st.global.f32 	[%rd49+4], %f56;
	ld.global.f32 	%f57, [%rd50];
	ld.global.u16 	%rs6, [%rd43+2];
	mul.wide.s16 	%r132, %rs6, 4;
	add.s32 	%r133, %r128, %r132;
	ld.shared.f32 	%f58, [%r133];
	fma.rn.f32 	%f59, %f8, %f58, %f57;
	st.global.f32 	[%rd51+4], %f59;
$L__BB1_15:
	bar.sync 	0;
	mul.f32 	%f74, %f12, %f8;
	bar.sync 	0;
	add.s32 	%r178, %r178, 2;
	add.s32 	%r177, %r177, 2;
	setp.ne.s32 	%p13, %r178, 0;
	@%p13 bra 	$L__BB1_11;
$L__BB1_16:
	and.b32  	%r134, %r26, 1;
	setp.eq.b32 	%p14, %r134, 1;
	not.pred 	%p15, %p14;
	@%p15 bra 	$L__BB1_20;
	shr.u32 	%r135, %r16, %r179;
	setp.ne.s32 	%p16, %r135, 0;
	@%p16 bra 	$L__BB1_19;
	mov.b32 	%r136, 2;
	shl.b32 	%r137, %r136, %r179;
	add.s32 	%r138, %r137, %r17;
	shr.u32 	%r139, %r138, 1;
	cvt.u64.u32 	%rd52, %r138;
	add.s64 	%rd53, %rd3, %rd52;
	ld.global.s16 	%r140, [%rd53];
	add.s32 	%r141, %r27, %r140;
	mul.hi.s32 	%r142, %r141, -1240768329;
	add.s32 	%r143, %r142, %r141;
	shr.u32 	%r144, %r143, 31;
	shr.s32 	%r145, %r143, 8;
	add.s32 	%r146, %r145, %r144;
	mul.lo.s32 	%r147, %r146, 360;
	sub.s32 	%r148, %r141, %r147;
	mul.wide.u32 	%rd54, %r138, 2;
	add.s64 	%rd55, %rd3, %rd54;
	st.global.u16 	[%rd55], %r148;
	mul.hi.u32 	%r149, %r139, -1240768329;
	shr.u32 	%r150, %r149, 8;
	mul.lo.s32 	%r151, %r150, 360;
	sub.s32 	%r152, %r139, %r151;
	mul.wide.u32 	%rd56, %r152, 2;
	add.s64 	%rd57, %rd3, %rd56;
	ld.global.s16 	%r153, [%rd57];
	sub.s32 	%r154, %r153, %r27;
	add.s32 	%r155, %r154, 360;
	mul.hi.s32 	%r156, %r155, -1240768329;
	add.s32 	%r157, %r156, %r155;
	shr.u32 	%r158, %r157, 31;
	shr.u32 	%r159, %r157, 8;
	add.s32 	%r160, %r159, %r158;
	mul.lo.s32 	%r161, %r160, 360;
	sub.s32 	%r162, %r155, %r161;
	st.global.u16 	[%rd55+2], %r162;
	mul.wide.u32 	%rd58, %r139, 4;
	add.s64 	%rd59, %rd2, %rd58;
	ld.global.f32 	%f60, [%rd59];
	shl.b32 	%r163, %r148, 2;
	add.s32 	%r165, %r48, %r163;
	ld.shared.f32 	%f61, [%r165];
	fma.rn.f32 	%f62, %f74, %f61, %f60;
	mul.wide.u32 	%rd60, %r138, 4;
	add.s64 	%rd61, %rd2, %rd60;
	st.global.f32 	[%rd61], %f62;
	add.s64 	%rd62, %rd1, %rd58;
	ld.global.f32 	%f63, [%rd62];
	ld.global.u16 	%rs7, [%rd55];
	mul.wide.s16 	%r166, %rs7, 4;
	mov.u32 	%r167, _ZZ16calculate_pointsPsPfS0_iffiE7cos_map;
	add.s32 	%r168, %r167, %r166;
	ld.shared.f32 	%f64, [%r168];
	fma.rn.f32 	%f65, %f74, %f64, %f63;
	add.s64 	%rd63, %rd1, %rd60;
	st.global.f32 	[%rd63], %f65;
	ld.global.f32 	%f66, [%rd59];
	ld.global.u16 	%rs8, [%rd55+2];
	mul.wide.s16 	%r169, %rs8, 4;
	add.s32 	%r170, %r48, %r169;
	ld.shared.f32 	%f67, [%r170];
	fma.rn.f32 	%f68, %f74, %f67, %f66;
	st.global.f32 	[%rd61+4], %f68;
	ld.global.f32 	%f69, [%rd62];
	ld.global.u16 	%rs9, [%rd55+2];
	mul.wide.s16 	%r171, %rs9, 4;
	add.s32 	%r172, %r167, %r171;
	ld.shared.f32 	%f70, [%r172];
	fma.rn.f32 	%f71, %f74, %f70, %f69;
	st.global.f32 	[%rd63+4], %f71;
$L__BB1_19:
	bar.sync 	0;
	bar.sync 	0;
$L__BB1_20:
	ret;

}
	// .globl	_Z12calculateMinPfS_S_im
.visible .entry _Z12calculateMinPfS_S_im(
	.param .u64 .ptr .align 1 _Z12calculateMinPfS_S_im_param_0,
	.param .u64 .ptr .align 1 _Z12calculateMinPfS_S_im_param_1,
	.param .u64 .ptr .align 1 _Z12calculateMinPfS_S_im_param_2,
	.param .u32 _Z12calculateMinPfS_S_im_param_3,
	.param .u64 _Z12calculateMinPfS_S_im_param_4
)
{
	.reg .pred 	%p<18>;
	.reg .b32 	%r<34>;
	.reg .b32 	%f<20>;
	.reg .b64 	%rd<38>;

	ld.param.u64 	%rd10, [_Z12calculateMinPfS_S_im_param_0];
	ld.param.u64 	%rd13, [_Z12calculateMinPfS_S_im_param_1];
	ld.param.u64 	%rd11, [_Z12calculateMinPfS_S_im_param_2];
	ld.param.u32 	%r10, [_Z12calculateMinPfS_S_im_param_3];
	ld.param.u64 	%rd36, [_Z12calculateMinPfS_S_im_param_4];
	cvta.to.global.u64 	%rd1, %rd13;
	mov.u32 	%r11, %ctaid.x;
	mov.u32 	%r12, %ntid.x;
	mov.u32 	%r13, %tid.x;
	mad.lo.s32 	%r14, %r11, %r12, %r13;
	cvt.u64.u32 	%rd2, %r14;
	setp.le.u64 	%p1, %rd36, %rd2;
	mul.wide.u32 	%rd14, %r14, 4;
	add.s64 	%rd3, %rd1, %rd14;
	@%p1 bra 	$L__BB2_2;
	cvt.u32.u64 	%r15, %rd2;
	cvta.to.global.u64 	%rd15, %rd10;
	shl.b32 	%r16, %r15, 1;
	mul.wide.u32 	%rd16, %r16, 4;
	add.s64 	%rd17, %rd15, %rd16;
	ld.global.f32 	%f1, [%rd17];
	ld.global.f32 	%f2, [%rd17+4];
	setp.gt.f32 	%p2, %f1, %f2;
	selp.u32 	%r17, 1, 0, %p2;
	or.b32  	%r18, %r16, %r17;
	mul.wide.u32 	%rd18, %r18, 4;
	add.s64 	%rd19, %rd15, %rd18;
	ld.global.f32 	%f3, [%rd19];
	st.global.f32 	[%rd3], %f3;
$L__BB2_2:
	bar.sync 	0;
	setp.lt.s32 	%p3, %r10, 2;
	@%p3 bra 	$L__BB2_19;
	cvt.u32.u64 	%r19, %rd2;
	shl.b32 	%r1, %r19, 1;
	mul.wide.u32 	%rd20, %r1, 4;
	add.s64 	%rd4, %rd1, %rd20;
	add.s32 	%r2, %r10, -1;
	add.s32 	%r20, %r10, -2;
	and.b32  	%r3, %r2, 3;
	setp.lt.u32 	%p4, %r20, 3;
	@%p4 bra 	$L__BB2_14;
	and.b32  	%r21, %r2, -4;
	neg.s32 	%r32, %r21;
$L__BB2_5:
	shr.u64 	%rd21, %rd36, 1;
	setp.le.u64 	%p5, %rd21, %rd2;
	@%p5 bra 	$L__BB2_7;
	ld.global.f32 	%f4, [%rd4];
	ld.global.f32 	%f5, [%rd4+4];
	setp.gt.f32 	%p6, %f4, %f5;
	selp.u32 	%r22, 1, 0, %p6;
	add.s32 	%r23, %r1, %r22;
	mul.wide.u32 	%rd22, %r23, 4;
	add.s64 	%rd23, %rd1, %rd22;
	ld.global.f32 	%f6, [%rd23];
	st.global.f32 	[%rd3], %f6;
$L__BB2_7:
	bar.sync 	0;
	shr.u64 	%rd24, %rd36, 2;
	setp.le.u64 	%p7, %rd24, %rd2;
	@%p7 bra 	$L__BB2_9;
	ld.global.f32 	%f7, [%rd4];
	ld.global.f32 	%f8, [%rd4+4];
	setp.gt.f32 	%p8, %f7, %f8;
	selp.u32 	%r24, 1, 0, %p8;
	add.s32 	%r25, %r1, %r24;
	mul.wide.u32 	%rd25, %r25, 4;
	add.s64 	%rd26, %rd1, %rd25;
	ld.global.f32 	%f9, [%rd26];
	st.global.f32 	[%rd3], %f9;
$L__BB2_9:
	bar.sync 	0;
	shr.u64 	%rd27, %rd36, 3;
	setp.le.u64 	%p9, %rd27, %rd2;
	@%p9 bra 	$L__BB2_11;
	ld.global.f32 	%f10, [%rd4];
	ld.global.f32 	%f11, [%rd4+4];
	setp.gt.f32 	%p10, %f10, %f11;
	selp.u32 	%r26, 1, 0, %p10;
	add.s32 	%r27, %r1, %r26;
	mul.wide.u32 	%rd28, %r27, 4;
	add.s64 	%rd29, %rd1, %rd28;
	ld.global.f32 	%f12, [%rd29];
	st.global.f32 	[%rd3], %f12;
$L__BB2_11:
	bar.sync 	0;
	shr.u64 	%rd36, %rd36, 4;
	setp.le.u64 	%p11, %rd36, %rd2;
	@%p11 bra 	$L__BB2_13;
	ld.global.f32 	%f13, [%rd4];
	ld.global.f32 	%f14, [%rd4+4];
	setp.gt.f32 	%p12, %f13, %f14;
	selp.u32 	%r28, 1, 0, %p12;
	add.s32 	%r29, %r1, %r28;
	mul.wide.u32 	%rd30, %r29, 4;
	add.s64 	%rd31, %rd1, %rd30;
	ld.global.f32 	%f15, [%rd31];
	st.global.f32 	[%rd3], %f15;
$L__BB2_13:
	bar.sync 	0;
	add.s32 	%r32, %r32, 4;
	setp.ne.s32 	%p13, %r32, 0;
	@%p13 bra 	$L__BB2_5;
$L__BB2_14:
	setp.eq.s32 	%p14, %r3, 0;
	@%p14 bra 	$L__BB2_19;
	neg.s32 	%r33, %r3;
$L__BB2_16:
	.pragma "nounroll";
	shr.u64 	%rd36, %rd36, 1;
	setp.le.u64 	%p15, %rd36, %rd2;
	@%p15 bra 	$L__BB2_18;
	ld.global.f32 	%f16, [%rd4];
	ld.global.f32 	%f17, [%rd4+4];
	setp.gt.f32 	%p16, %f16, %f17;
	selp.u32 	%r30, 1, 0, %p16;
	add.s32 	%r31, %r1, %r30;
	mul.wide.u32 	%rd32, %r31, 4;
	add.s64 	%rd33, %rd1, %rd32;
	ld.global.f32 	%f18, [%rd33];
	st.global.f32 	[%rd3], %f18;
$L__BB2_18:
	bar.sync 	0;
	add.s32 	%r33, %r33, 1;
	setp.ne.s32 	%p17, %r33, 0;
	@%p17 bra 	$L__BB2_16;
$L__BB2_19:
	cvta.to.global.u64 	%rd34, %rd11;
	ld.global.f32 	%f19, [%rd1];
	st.global.f32 	[%rd34], %f19;
	ret;

}
	// .globl	_Z12calculateMaxPfS_S_im
.visible .entry _Z12calculateMaxPfS_S_im(
	.param .u64 .ptr .align 1 _Z12calculateMaxPfS_S_im_param_0,
	.param .u64 .ptr .align 1 _Z12calculateMaxPfS_S_im_param_1,
	.param .u64 .ptr .align 1 _Z12calculateMaxPfS_S_im_param_2,
	.param .u32 _Z12calculateMaxPfS_S_im_param_3,
	.param .u64 _Z12calculateMaxPfS_S_im_param_4
)
{
	.reg .pred 	%p<18>;
	.reg .b32 	%r<34>;
	.reg .b32 	%f<20>;
	.reg .b64 	%rd<38>;

	ld.param.u64 	%rd10, [_Z12calculateMaxPfS_S_im_param_0];
	ld.param.u64 	%rd13, [_Z12calculateMaxPfS_S_im_param_1];
	ld.param.u64 	%rd11, [_Z12calculateMaxPfS_S_im_param_2];
	ld.param.u32 	%r10, [_Z12calculateMaxPfS_S_im_param_3];
	ld.param.u64 	%rd36, [_Z12calculateMaxPfS_S_im_param_4];
	cvta.to.global.u64 	%rd1, %rd13;
	mov.u32 	%r11, %ctaid.x;
	mov.u32 	%r12, %ntid.x;
	mov.u32 	%r13, %tid.x;
	mad.lo.s32 	%r14, %r11, %r12, %r13;
	cvt.u64.u32 	%rd2, %r14;
	setp.le.u64 	%p1, %rd36, %rd2;
	mul.wide.u32 	%rd14, %r14, 4;
	add.s64 	%rd3, %rd1, %rd14;
	@%p1 bra 	$L__BB3_2;
	cvt.u32.u64 	%r15, %rd2;
	cvta.to.global.u64 	%rd15, %rd10;
	shl.b32 	%r16, %r15, 1;
	mul.wide.u32 	%rd16, %r16, 4;
	add.s64 	%rd17, %rd15, %rd16;
	ld.global.f32 	%f1, [%rd17];
	ld.global.f32 	%f2, [%rd17+4];
	setp.lt.f32 	%p2, %f1, %f2;
	selp.u32 	%r17, 1, 0, %p2;
	or.b32  	%r18, %r16, %r17;
	mul.wide.u32 	%rd18, %r18, 4;
	add.s64 	%rd19, %rd15, %rd18;
	ld.global.f32 	%f3, [%rd19];
	st.global.f32 	[%rd3], %f3;
$L__BB3_2:
	bar.sync 	0;
	setp.lt.s32 	%p3, %r10, 2;
	@%p3 bra 	$L__BB3_19;
	cvt.u32.u64 	%r19, %rd2;
	shl.b32 	%r1, %r19, 1;
	mul.wide.u32 	%rd20, %r1, 4;
	add.s64 	%rd4, %rd1, %rd20;
	add.s32 	%r2, %r10, -1;
	add.s32 	%r20, %r10, -2;
	and.b32  	%r3, %r2, 3;
	setp.lt.u32 	%p4, %r20, 3;
	@%p4 bra 	$L__BB3_14;
	and.b32  	%r21, %r2, -4;
	neg.s32 	%r32, %r21;
$L__BB3_5:
	shr.u64 	%rd21, %rd36, 1;
	setp.le.u64 	%p5, %rd21, %rd2;
	@%p5 bra 	$L__BB3_7;
	ld.global.f32 	%f4, [%rd4];
	ld.global.f32 	%f5, [%rd4+4];
	setp.lt.f32 	%p6, %f4, %f5;
	selp.u32 	%r22, 1, 0, %p6;
	add.s32 	%r23, %r1, %r22;
	mul.wide.u32 	%rd22, %r23, 4;
	add.s64 	%rd23, %rd1, %rd22;
	ld.global.f32 	%f6, [%rd23];
	st.global.f32 	[%rd3], %f6;
$L__BB3_7:
	bar.sync 	0;
	shr.u64 	%rd24, %rd36, 2;
	setp.le.u64 	%p7, %rd24, %rd2;
	@%p7 bra 	$L__BB3_9;
	ld.global.f32 	%f7, [%rd4];
	ld.global.f32 	%f8, [%rd4+4];
	setp.lt.f32 	%p8, %f7, %f8;
	selp.u32 	%r24, 1, 0, %p8;
	add.s32 	%r25, %r1, %r24;
	mul.wide.u32 	%rd25, %r25, 4;
	add.s64 	%rd26, %rd1, %rd25;
	ld.global.f32 	%f9, [%rd26];
	st.global.f32 	[%rd3], %f9;
$L__BB3_9:
	bar.sync 	0;
	shr.u64 	%rd27, %rd36, 3;
	setp.le.u64 	%p9, %rd27, %rd2;
	@%p9 bra 	$L__BB3_11;
	ld.global.f32 	%f10, [%rd4];
	ld.global.f32 	%f11, [%rd4+4];
	setp.lt.f32 	%p10, %f10, %f11;
	selp.u32 	%r26, 1, 0, %p10;
	add.s32 	%r27, %r1, %r26;
	mul.wide.u32 	%rd28, %r27, 4;
	add.s64 	%rd29, %rd1, %rd28;
	ld.global.f32 	%f12, [%rd29];
	st.global.f32 	[%rd3], %f12;
$L__BB3_11:
	bar.sync 	0;
	shr.u64 	%rd36, %rd36, 4;
	setp.le.u64 	%p11, %rd36, %rd2;
	@%p11 bra 	$L__BB3_13;
	ld.global.f32 	%f13, [%rd4];
	ld.global.f32 	%f14, [%rd4+4];
	setp.lt.f32 	%p12, %f13, %f14;
	selp.u32 	%r28, 1, 0, %p12;
	add.s32 	%r29, %r1, %r28;
	mul.wide.u32 	%rd30, %r29, 4;
	add.s64 	%rd31, %rd1, %rd30;
	ld.global.f32 	%f15, [%rd31];
	st.global.f32 	[%rd3], %f15;
$L__BB3_13:
	bar.sync 	0;
	add.s32 	%r32, %r32, 4;
	setp.ne.s32 	%p13, %r32, 0;
	@%p13 bra 	$L__BB3_5;
$L__BB3_14:
	setp.eq.s32 	%p14, %r3, 0;
	@%p14 bra 	$L__BB3_19;
	neg.s32 	%r33, %r3;
$L__BB3_16:
	.pragma "nounroll";
	shr.u64 	%rd36, %rd36, 1;
	setp.le.u64 	%p15, %rd36, %rd2;
	@%p15 bra 	$L__BB3_18;
	ld.global.f32 	%f16, [%rd4];
	ld.global.f32 	%f17, [%rd4+4];
	setp.lt.f32 	%p16, %f16, %f17;
	selp.u32 	%r30, 1, 0, %p16;
	add.s32 	%r31, %r1, %r30;
	mul.wide.u32 	%rd32, %r31, 4;
	add.s64 	%rd33, %rd1, %rd32;
	ld.global.f32 	%f18, [%rd33];
	st.global.f32 	[%rd3], %f18;
$L__BB3_18:
	bar.sync 	0;
	add.s32 	%r33, %r33, 1;
	setp.ne.s32 	%p17, %r33, 0;
	@%p17 bra 	$L__BB3_16;
$L__BB3_19:
	cvta.to.global.u64 	%rd34, %rd11;
	ld.global.f32 	%f19, [%rd1];
	st.global.f32 	[%rd34], %f19;
	ret;

}


// ===== COMPILED SASS (sm_100) =====

	.target	sm_100

	.elftype	@"ET_EXEC"


//--------------------- .note.nv.tkinfo           --------------------------
	.section	.note.nv.tkinfo,"",@"SHT_NOTE"
	.sectionflags	@"SHF_NOTE_NV_TKINFO"
	.tkinfo
        /*0018*/ 	.word	0x00000002
        /*0030*/ 	.string	""
        /*0030*/ 	.string	"ptxas"
        /*0030*/ 	.string	"Cuda compilation tools, release 13.0, V13.0.88"
        /*0030*/ 	.string	"Build cuda_13.0.r13.0/compiler.36424714_0"
        /*0030*/ 	.string	"-arch sm_100 -m 64 "



//--------------------- .note.nv.cuinfo           --------------------------
	.section	.note.nv.cuinfo,"",@"SHT_NOTE"
	.sectionflags	@"SHF_NOTE_NV_CUINFO"
        /*0018*/ 	.short	0x0002
        /*001a*/ 	.short	0x0064
        /*001c*/ 	.short	0x0082
	.zero		2


//--------------------- .nv.info                  --------------------------
	.section	.nv.info,"",@"SHT_CUDA_INFO"
	.align	4


	//----- nvinfo : EIATTR_REGCOUNT
	.align		4
        /*0000*/ 	.byte	0x04, 0x2f
        /*0002*/ 	.short	(.L_3 - .L_2)
	.align		4
.L_2:
        /*0004*/ 	.word	index@(_Z21populate_sin_cos_mapsPfS_)
        /*0008*/ 	.word	0x00000015


	//----- nvinfo : EIATTR_FRAME_SIZE
	.align		4
.L_3:
        /*000c*/ 	.byte	0x04, 0x11
        /*000e*/ 	.short	(.L_5 - .L_4)
	.align		4
.L_4:
        /*0010*/ 	.word	index@(_Z21populate_sin_cos_mapsPfS_)
        /*0014*/ 	.word	0x00000000


	//----- nvinfo : EIATTR_REGCOUNT
	.align		4
.L_5:
        /*0018*/ 	.byte	0x04, 0x2f
        /*001a*/ 	.short	(.L_7 - .L_6)
	.align		4
.L_6:
        /*001c*/ 	.word	index@(_Z16calculate_pointsPsPfS0_iffi)
        /*0020*/ 	.word	0x00000020


	//----- nvinfo : EIATTR_FRAME_SIZE
	.align		4
.L_7:
        /*0024*/ 	.byte	0x04, 0x11
        /*0026*/ 	.short	(.L_9 - .L_8)
	.align		4
.L_8:
        /*0028*/ 	.word	index@(_Z16calculate_pointsPsPfS0_iffi)
        /*002c*/ 	.word	0x00000028


	//----- nvinfo : EIATTR_REGCOUNT
	.align		4
.L_9:
        /*0030*/ 	.byte	0x04, 0x2f
        /*0032*/ 	.short	(.L_11 - .L_10)
	.align		4
.L_10:
        /*0034*/ 	.word	index@(_Z12calculateMinPfS_S_im)
        /*0038*/ 	.word	0x00000012


	//----- nvinfo : EIATTR_FRAME_SIZE
	.align		4
.L_11:
        /*003c*/ 	.byte	0x04, 0x11
        /*003e*/ 	.short	(.L_13 - .L_12)
	.align		4
.L_12:
        /*0040*/ 	.word	index@(_Z12calculateMinPfS_S_im)
        /*0044*/ 	.word	0x00000000


	//----- nvinfo : EIATTR_REGCOUNT
	.align		4
.L_13:
        /*0048*/ 	.byte	0x04, 0x2f
        /*004a*/ 	.short	(.L_15 - .L_14)
	.align		4
.L_14:
        /*004c*/ 	.word	index@(_Z12calculateMaxPfS_S_im)
        /*0050*/ 	.word	0x00000012


	//----- nvinfo : EIATTR_FRAME_SIZE
	.align		4
.L_15:
        /*0054*/ 	.byte	0x04, 0x11
        /*0056*/ 	.short	(.L_17 - .L_16)
	.align		4
.L_16:
        /*0058*/ 	.word	index@(_Z12calculateMaxPfS_S_im)
        /*005c*/ 	.word	0x00000000


	//----- nvinfo : EIATTR_MIN_STACK_SIZE
	.align		4
.L_17:
        /*0060*/ 	.byte	0x04, 0x12
        /*0062*/ 	.short	(.L_19 - .L_18)
	.align		4
.L_18:
        /*0064*/ 	.word	index@(_Z12calculateMaxPfS_S_im)
        /*0068*/ 	.word	0x00000000


	//----- nvinfo : EIATTR_MIN_STACK_SIZE
	.align		4
.L_19:
        /*006c*/ 	.byte	0x04, 0x12
        /*006e*/ 	.short	(.L_21 - .L_20)
	.align		4
.L_20:
        /*0070*/ 	.word	index@(_Z12calculateMinPfS_S_im)
        /*0074*/ 	.word	0x00000000


	//----- nvinfo : EIATTR_MIN_STACK_SIZE
	.align		4
.L_21:
        /*0078*/ 	.byte	0x04, 0x12
        /*007a*/ 	.short	(.L_23 - .L_22)
	.align		4
.L_22:
        /*007c*/ 	.word	index@(_Z16calculate_pointsPsPfS0_iffi)
        /*0080*/ 	.word	0x00000028


	//----- nvinfo : EIATTR_MIN_STACK_SIZE
	.align		4
.L_23:
        /*0084*/ 	.byte	0x04, 0x12
        /*0086*/ 	.short	(.L_25 - .L_24)
	.align		4
.L_24:
        /*0088*/ 	.word	index@(_Z21populate_sin_cos_mapsPfS_)
        /*008c*/ 	.word	0x00000000
.L_25:


//--------------------- .nv.compat                --------------------------
	.section	.nv.compat,"",@"SHT_CUDA_COMPAT_INFO"
	.align	4
        /*0000*/ 	.byte	0x02, 0x09, 0x00, 0x00, 0x02, 0x02, 0x01, 0x00, 0x02, 0x05, 0x05, 0x00, 0x03, 0x07, 0x01, 0x01
        /*0010*/ 	.byte	0x02, 0x03, 0x00, 0x00, 0x02, 0x06, 0x01, 0x00, 0x04, 0x0b, 0x08, 0x00, 0x01, 0x00, 0x00, 0x00
        /*0020*/ 	.byte	0x00, 0x00, 0x00, 0x00


//--------------------- .nv.info._Z12calculateMaxPfS_S_im --------------------------
	.section	.nv.info._Z12calculateMaxPfS_S_im,"",@"SHT_CUDA_INFO"
	.sectionflags	@""
	.align	4


	//----- nvinfo : EIATTR_CUDA_API_VERSION
	.align		4
        /*0000*/ 	.byte	0x04, 0x37
        /*0002*/ 	.short	(.L_27 - .L_26)
.L_26:
        /*0004*/ 	.word	0x00000082


	//----- nvinfo : EIATTR_KPARAM_INFO
	.align		4
.L_27:
        /*0008*/ 	.byte	0x04, 0x17
        /*000a*/ 	.short	(.L_29 - .L_28)
.L_28:
        /*000c*/ 	.word	0x00000000
        /*0010*/ 	.short	0x0004
        /*0012*/ 	.short	0x0020
        /*0014*/ 	.byte	0x00, 0xf0, 0x21, 0x00


	//----- nvinfo : EIATTR_KPARAM_INFO
	.align		4
.L_29:
        /*0018*/ 	.byte	0x04, 0x17
        /*001a*/ 	.short	(.L_31 - .L_30)
.L_30:
        /*001c*/ 	.word	0x00000000
        /*0020*/ 	.short	0x0003
        /*0022*/ 	.short	0x0018
        /*0024*/ 	.byte	0x00, 0xf0, 0x11, 0x00


	//----- nvinfo : EIATTR_KPARAM_INFO
	.align		4
.L_31:
        /*0028*/ 	.byte	0x04, 0x17
        /*002a*/ 	.short	(.L_33 - .L_32)
.L_32:
        /*002c*/ 	.word	0x00000000
        /*0030*/ 	.short	0x0002
        /*0032*/ 	.short	0x0010
        /*0034*/ 	.byte	0x00, 0xf5, 0x21, 0x00


	//----- nvinfo : EIATTR_KPARAM_INFO
	.align		4
.L_33:
        /*0038*/ 	.byte	0x04, 0x17
        /*003a*/ 	.short	(.L_35 - .L_34)
.L_34:
        /*003c*/ 	.word	0x00000000
        /*0040*/ 	.short	0x0001
        /*0042*/ 	.short	0x0008
        /*0044*/ 	.byte	0x00, 0xf5, 0x21, 0x00


	//----- nvinfo : EIATTR_KPARAM_INFO
	.align		4
.L_35:
        /*0048*/ 	.byte	0x04, 0x17
        /*004a*/ 	.short	(.L_37 - .L_36)
.L_36:
        /*004c*/ 	.word	0x00000000
        /*0050*/ 	.short	0x0000
        /*0052*/ 	.short	0x0000
        /*0054*/ 	.byte	0x00, 0xf5, 0x21, 0x00


	//----- nvinfo : EIATTR_SPARSE_MMA_MASK
	.align		4
.L_37:
        /*0058*/ 	.byte	0x03, 0x50
        /*005a*/ 	.short	0x0000


	//----- nvinfo : EIATTR_MAXREG_COUNT
	.align		4
        /*005c*/ 	.byte	0x03, 0x1b
        /*005e*/ 	.short	0x00ff


	//----- nvinfo : EIATTR_NUM_BARRIERS
	.align		4
        /*0060*/ 	.byte	0x02, 0x4c
        /*0062*/ 	.byte	0x01
	.zero		1


	//----- nvinfo : EIATTR_MERCURY_ISA_VERSION
	.align		4
        /*0064*/ 	.byte	0x03, 0x5f
        /*0066*/ 	.short	0x0101


	//----- nvinfo : EIATTR_VRC_CTA_INIT_COUNT
	.align		4
        /*0068*/ 	.byte	0x02, 0x4a
	.zero		1
	.zero		1


	//----- nvinfo : EIATTR_EXIT_INSTR_OFFSETS
	.align		4
        /*006c*/ 	.byte	0x04, 0x1c
        /*006e*/ 	.short	(.L_39 - .L_38)


	//   ....[0]....
.L_38:
        /*0070*/ 	.word	0x00000820


	//----- nvinfo : EIATTR_CRS_STACK_SIZE
	.align		4
.L_39:
        /*0074*/ 	.byte	0x04, 0x1e
        /*0076*/ 	.short	(.L_41 - .L_40)
.L_40:
        /*0078*/ 	.word	0x00000000


	//----- nvinfo : EIATTR_CBANK_PARAM_SIZE
	.align		4
.L_41:
        /*007c*/ 	.byte	0x03, 0x19
        /*007e*/ 	.short	0x0028


	//----- nvinfo : EIATTR_PARAM_CBANK
	.align		4
        /*0080*/ 	.byte	0x04, 0x0a
        /*0082*/ 	.short	(.L_43 - .L_42)
	.align		4
.L_42:
        /*0084*/ 	.word	index@(.nv.constant0._Z12calculateMaxPfS_S_im)
        /*0088*/ 	.short	0x0380
        /*008a*/ 	.short	0x0028


	//----- nvinfo : EIATTR_SW_WAR
	.align		4
.L_43:
        /*008c*/ 	.byte	0x04, 0x36
        /*008e*/ 	.short	(.L_45 - .L_44)
.L_44:
        /*0090*/ 	.word	0x00000008
.L_45:


//--------------------- .nv.info._Z12calculateMinPfS_S_im --------------------------
	.section	.nv.info._Z12calculateMinPfS_S_im,"",@"SHT_CUDA_INFO"
	.sectionflags	@""
	.align	4


	//----- nvinfo : EIATTR_CUDA_API_VERSION
	.align		4
        /*0000*/ 	.byte	0x04, 0x37
        /*0002*/ 	.short	(.L_47 - .L_46)
.L_46:
        /*0004*/ 	.word	0x00000082


	//----- nvinfo : EIATTR_KPARAM_INFO
	.align		4
.L_47:
        /*0008*/ 	.byte	0x04, 0x17
        /*000a*/ 	.short	(.L_49 - .L_48)
.L_48:
        /*000c*/ 	.word	0x00000000
        /*0010*/ 	.short	0x0004
        /*0012*/ 	.short	0x0020
        /*0014*/ 	.byte	0x00, 0xf0, 0x21, 0x00


	//----- nvinfo : EIATTR_KPARAM_INFO
	.align		4
.L_49:
        /*0018*/ 	.byte	0x04, 0x17
        /*001a*/ 	.short	(.L_51 - .L_50)
.L_50:
        /*001c*/ 	.word	0x00000000
        /*0020*/ 	.short	0x0003
        /*0022*/ 	.short	0x0018
        /*0024*/ 	.byte	0x00, 0xf0, 0x11, 0x00


	//----- nvinfo : EIATTR_KPARAM_INFO
	.align		4
.L_51:
        /*0028*/ 	.byte	0x04, 0x17
        /*002a*/ 	.short	(.L_53 - .L_52)
.L_52:
        /*002c*/ 	.word	0x00000000
        /*0030*/ 	.short	0x0002
        /*0032*/ 	.short	0x0010
        /*0034*/ 	.byte	0x00, 0xf5, 0x21, 0x00


	//----- nvinfo : EIATTR_KPARAM_INFO
	.align		4
.L_53:
        /*0038*/ 	.byte	0x04, 0x17
        /*003a*/ 	.short	(.L_55 - .L_54)
.L_54:
        /*003c*/ 	.word	0x00000000
        /*0040*/ 	.short	0x0001
        /*0042*/ 	.short	0x0008
        /*0044*/ 	.byte	0x00, 0xf5, 0x21, 0x00


	//----- nvinfo : EIATTR_KPARAM_INFO
	.align		4
.L_55:
        /*0048*/ 	.byte	0x04, 0x17
        /*004a*/ 	.short	(.L_57 - .L_56)
.L_56:
        /*004c*/ 	.word	0x00000000
        /*0050*/ 	.short	0x0000
        /*0052*/ 	.short	0x0000
        /*0054*/ 	.byte	0x00, 0xf5, 0x21, 0x00


	//----- nvinfo : EIATTR_SPARSE_MMA_MASK
	.align		4
.L_57:
        /*0058*/ 	.byte	0x03, 0x50
        /*005a*/ 	.short	0x0000


	//----- nvinfo : EIATTR_MAXREG_COUNT
	.align		4
        /*005c*/ 	.byte	0x03, 0x1b
        /*005e*/ 	.short	0x00ff


	//----- nvinfo : EIATTR_NUM_BARRIERS
	.align		4
        /*0060*/ 	.byte	0x02, 0x4c
        /*0062*/ 	.byte	0x01
	.zero		1


	//----- nvinfo : EIATTR_MERCURY_ISA_VERSION
	.align		4
        /*0064*/ 	.byte	0x03, 0x5f
        /*0066*/ 	.short	0x0101


	//----- nvinfo : EIATTR_VRC_CTA_INIT_COUNT
	.align		4
        /*0068*/ 	.byte	0x02, 0x4a
	.zero		1
	.zero		1


	//----- nvinfo : EIATTR_EXIT_INSTR_OFFSETS
	.align		4
        /*006c*/ 	.byte	0x04, 0x1c
        /*006e*/ 	.short	(.L_59 - .L_58)


	//   ....[0]....
.L_58:
        /*0070*/ 	.word	0x00000820


	//----- nvinfo : EIATTR_CRS_STACK_SIZE
	.align		4
.L_59:
        /*0074*/ 	.byte	0x04, 0x1e
        /*0076*/ 	.short	(.L_61 - .L_60)
.L_60:
        /*0078*/ 	.word	0x00000000


	//----- nvinfo : EIATTR_CBANK_PARAM_SIZE
	.align		4
.L_61:
        /*007c*/ 	.byte	0x03, 0x19
        /*007e*/ 	.short	0x0028


	//----- nvinfo : EIATTR_PARAM_CBANK
	.align		4
        /*0080*/ 	.byte	0x04, 0x0a
        /*0082*/ 	.short	(.L_63 - .L_62)
	.align		4
.L_62:
        /*0084*/ 	.word	index@(.nv.constant0._Z12calculateMinPfS_S_im)
        /*0088*/ 	.short	0x0380
        /*008a*/ 	.short	0x0028


	//----- nvinfo : EIATTR_SW_WAR
	.align		4
.L_63:
        /*008c*/ 	.byte	0x04, 0x36
        /*008e*/ 	.short	(.L_65 - .L_64)
.L_64:
        /*0090*/ 	.word	0x00000008
.L_65:


//--------------------- .nv.info._Z16calculate_pointsPsPfS0_iffi --------------------------
	.section	.nv.info._Z16calculate_pointsPsPfS0_iffi,"",@"SHT_CUDA_INFO"
	.sectionflags	@""
	.align	4


	//----- nvinfo : EIATTR_CUDA_API_VERSION
	.align		4
        /*0000*/ 	.byte	0x04, 0x37
        /*0002*/ 	.short	(.L_67 - .L_66)
.L_66:
        /*0004*/ 	.word	0x00000082


	//----- nvinfo : EIATTR_KPARAM_INFO
	.align		4
.L_67:
        /*0008*/ 	.byte	0x04, 0x17
        /*000a*/ 	.short	(.L_69 - .L_68)
.L_68:
        /*000c*/ 	.word	0x00000000
        /*0010*/ 	.short	0x0006
        /*0012*/ 	.short	0x0024
        /*0014*/ 	.byte	0x00, 0xf0, 0x11, 0x00


	//----- nvinfo : EIATTR_KPARAM_INFO
	.align		4
.L_69:
        /*0018*/ 	.byte	0x04, 0x17
        /*001a*/ 	.short	(.L_71 - .L_70)
.L_70:
        /*001c*/ 	.word	0x00000000
        /*0020*/ 	.short	0x0005
        /*0022*/ 	.short	0x0020
        /*0024*/ 	.byte	0x00, 0xf0, 0x11, 0x00


	//----- nvinfo : EIATTR_KPARAM_INFO
	.align		4
.L_71:
        /*0028*/ 	.byte	0x04, 0x17
        /*002a*/ 	.short	(.L_73 - .L_72)
.L_72:
        /*002c*/ 	.word	0x00000000
        /*0030*/ 	.short	0x0004
        /*0032*/ 	.short	0x001c
        /*0034*/ 	.byte	0x00, 0xf0, 0x11, 0x00


	//----- nvinfo : EIATTR_KPARAM_INFO
	.align		4
.L_73:
        /*0038*/ 	.byte	0x04, 0x17
        /*003a*/ 	.short	(.L_75 - .L_74)
.L_74:
        /*003c*/ 	.word	0x00000000
        /*0040*/ 	.short	0x0003
        /*0042*/ 	.short	0x0018
        /*0044*/ 	.byte	0x00, 0xf0, 0x11, 0x00


	//----- nvinfo : EIATTR_KPARAM_INFO
	.align		4
.L_75:
        /*0048*/ 	.byte	0x04, 0x17
        /*004a*/ 	.short	(.L_77 - .L_76)
.L_76:
        /*004c*/ 	.word	0x00000000
        /*0050*/ 	.short	0x0002
        /*0052*/ 	.short	0x0010
        /*0054*/ 	.byte	0x00, 0xf5, 0x21, 0x00


	//----- nvinfo : EIATTR_KPARAM_INFO
	.align		4
.L_77:
        /*0058*/ 	.byte	0x04, 0x17
        /*005a*/ 	.short	(.L_79 - .L_78)
.L_78:
        /*005c*/ 	.word	0x00000000
        /*0060*/ 	.short	0x0001
        /*0062*/ 	.short	0x0008
        /*0064*/ 	.byte	0x00, 0xf5, 0x21, 0x00


	//----- nvinfo : EIATTR_KPARAM_INFO
	.align		4
.L_79:
        /*0068*/ 	.byte	0x04, 0x17
        /*006a*/ 	.short	(.L_81 - .L_80)
.L_80:
        /*006c*/ 	.word	0x00000000
        /*0070*/ 	.short	0x0000
        /*0072*/ 	.short	0x0000
        /*0074*/ 	.byte	0x00, 0xf5, 0x21, 0x00


	//----- nvinfo : EIATTR_SPARSE_MMA_MASK
	.align		4
.L_81:
        /*0078*/ 	.byte	0x03, 0x50
        /*007a*/ 	.short	0x0000


	//----- nvinfo : EIATTR_MAXREG_COUNT
	.align		4
        /*007c*/ 	.byte	0x03, 0x1b
        /*007e*/ 	.short	0x00ff


	//----- nvinfo : EIATTR_NUM_BARRIERS
	.align		4
        /*0080*/ 	.byte	0x02, 0x4c
        /*0082*/ 	.byte	0x01
	.zero		1


	//----- nvinfo : EIATTR_EXTERNS
	.align		4
        /*0084*/ 	.byte	0x04, 0x0f
        /*0086*/ 	.short	(.L_83 - .L_82)


	//   ....[0]....
	.align		4
.L_82:
        /*0088*/ 	.word	index@(vprintf)


	//----- nvinfo : EIATTR_MERCURY_ISA_VERSION
	.align		4
.L_83:
        /*008c*/ 	.byte	0x03, 0x5f
        /*008e*/ 	.short	0x0101


	//----- nvinfo : EIATTR_VRC_CTA_INIT_COUNT
	.align		4
        /*0090*/ 	.byte	0x02, 0x4a
	.zero		1
	.zero		1


	//----- nvinfo : EIATTR_SYSCALL_OFFSETS
	.align		4
        /*0094*/ 	.byte	0x04, 0x46
        /*0096*/ 	.short	(.L_85 - .L_84)


	//   ....[0]....
.L_84:
        /*0098*/ 	.word	0x00000710


	//----- nvinfo : EIATTR_EXIT_INSTR_OFFSETS
	.align		4
.L_85:
        /*009c*/ 	.byte	0x04, 0x1c
        /*009e*/ 	.short	(.L_87 - .L_86)


	//   ....[0]....
.L_86:
        /*00a0*/ 	.word	0x00000740


	//   ....[1]....
        /*00a4*/ 	.word	0x00001100


	//   ....[2]....
        /*00a8*/ 	.word	0x00001590


	//----- nvinfo : EIATTR_CRS_STACK_SIZE
	.align		4
.L_87:
        /*00ac*/ 	.byte	0x04, 0x1e
        /*00ae*/ 	.short	(.L_89 - .L_88)
.L_88:
        /*00b0*/ 	.word	0x00000000


	//----- nvinfo : EIATTR_CBANK_PARAM_SIZE
	.align		4
.L_89:
        /*00b4*/ 	.byte	0x03, 0x19
        /*00b6*/ 	.short	0x0028


	//----- nvinfo : EIATTR_PARAM_CBANK
	.align		4
        /*00b8*/ 	.byte	0x04, 0x0a
        /*00ba*/ 	.short	(.L_91 - .L_90)
	.align		4
.L_90:
        /*00bc*/ 	.word	index@(.nv.constant0._Z16calculate_pointsPsPfS0_iffi)
        /*00c0*/ 	.short	0x0380
        /*00c2*/ 	.short	0x0028


	//----- nvinfo : EIATTR_SW_WAR
	.align		4
.L_91:
        /*00c4*/ 	.byte	0x04, 0x36
        /*00c6*/ 	.short	(.L_93 - .L_92)
.L_92:
        /*00c8*/ 	.word	0x00000008
.L_93:


//--------------------- .nv.info._Z21populate_sin_cos_mapsPfS_ --------------------------
	.section	.nv.info._Z21populate_sin_cos_mapsPfS_,"",@"SHT_CUDA_INFO"
	.sectionflags	@""
	.align	4


	//----- nvinfo : EIATTR_CUDA_API_VERSION
	.align		4
        /*0000*/ 	.byte	0x04, 0x37
        /*0002*/ 	.short	(.L_95 - .L_94)
.L_94:
        /*0004*/ 	.word	0x00000082


	//----- nvinfo : EIATTR_KPARAM_INFO
	.align		4
.L_95:
        /*0008*/ 	.byte	0x04, 0x17
        /*000a*/ 	.short	(.L_97 - .L_96)
.L_96:
        /*000c*/ 	.word	0x00000000
        /*0010*/ 	.short	0x0001
        /*0012*/ 	.short	0x0008
        /*0014*/ 	.byte	0x00, 0xf5, 0x21, 0x00


	//----- nvinfo : EIATTR_KPARAM_INFO
	.align		4
.L_97:
        /*0018*/ 	.byte	0x04, 0x17
        /*001a*/ 	.short	(.L_99 - .L_98)
.L_98:
        /*001c*/ 	.word	0x00000000
        /*0020*/ 	.short	0x0000
        /*0022*/ 	.short	0x0000
        /*0024*/ 	.byte	0x00, 0xf5, 0x21, 0x00


	//----- nvinfo : EIATTR_SPARSE_MMA_MASK
	.align		4
.L_99:
        /*0028*/ 	.byte	0x03, 0x50
        /*002a*/ 	.short	0x0000


	//----- nvinfo : EIATTR_MAXREG_COUNT
	.align		4
        /*002c*/ 	.byte	0x03, 0x1b
        /*002e*/ 	.short	0x00ff


	//----- nvinfo : EIATTR_MERCURY_ISA_VERSION
	.align		4
        /*0030*/ 	.byte	0x03, 0x5f
        /*0032*/ 	.short	0x0101


	//----- nvinfo : EIATTR_VRC_CTA_INIT_COUNT
	.align		4
        /*0034*/ 	.byte	0x02, 0x4a
	.zero		1
	.zero		1


	//----- nvinfo : EIATTR_EXIT_INSTR_OFFSETS
	.align		4
        /*0038*/ 	.byte	0x04, 0x1c
        /*003a*/ 	.short	(.L_101 - .L_100)


	//   ....[0]....
.L_100:
        /*003c*/ 	.word	0x00000830


	//----- nvinfo : EIATTR_CRS_STACK_SIZE
	.align		4
.L_101:
        /*0040*/ 	.byte	0x04, 0x1e
        /*0042*/ 	.short	(.L_103 - .L_102)
.L_102:
        /*0044*/ 	.word	0x00000000


	//----- nvinfo : EIATTR_CBANK_PARAM_SIZE
	.align		4
.L_103:
        /*0048*/ 	.byte	0x03, 0x19
        /*004a*/ 	.short	0x0010


	//----- nvinfo : EIATTR_PARAM_CBANK
	.align		4
        /*004c*/ 	.byte	0x04, 0x0a
        /*004e*/ 	.short	(.L_105 - .L_104)
	.align		4
.L_104:
        /*0050*/ 	.word	index@(.nv.constant0._Z21populate_sin_cos_mapsPfS_)
        /*0054*/ 	.short	0x0380
        /*0056*/ 	.short	0x0010


	//----- nvinfo : EIATTR_SW_WAR
	.align		4
.L_105:
        /*0058*/ 	.byte	0x04, 0x36
        /*005a*/ 	.short	(.L_107 - .L_106)
.L_106:
        /*005c*/ 	.word	0x00000008
.L_107:


//--------------------- .nv.callgraph             --------------------------
	.section	.nv.callgraph,"",@"SHT_CUDA_CALLGRAPH"
	.align	4
	.sectionentsize	8
	.align		4
        /*0000*/ 	.word	0x00000000
	.align		4
        /*0004*/ 	.word	0xffffffff
	.align		4
        /*0008*/ 	.word	index@(_Z16calculate_pointsPsPfS0_iffi)
	.align		4
        /*000c*/ 	.word	index@(vprintf)
	.align		4
        /*0010*/ 	.word	0x00000000
	.align		4
        /*0014*/ 	.word	0xfffffffe
	.align		4
        /*0018*/ 	.word	0x00000000
	.align		4
        /*001c*/ 	.word	0xfffffffd
	.align		4
        /*0020*/ 	.word	0x00000000
	.align		4
        /*0024*/ 	.word	0xfffffffc


//--------------------- .nv.constant4             --------------------------
	.section	.nv.constant4,"a",@progbits
	.align	8
	.align		8
.nv.constant4:
        /*0000*/ 	.dword	$str
	.align		8
        /*0008*/ 	.dword	__cudart_i2opi_f
	.align		8
        /*0010*/ 	.dword	vprintf


//--------------------- .text._Z12calculateMaxPfS_S_im --------------------------
	.section	.text._Z12calculateMaxPfS_S_im,"ax",@progbits
	.align	128
        .global         _Z12calculateMaxPfS_S_im
        .type           _Z12calculateMaxPfS_S_im,@function
        .size           _Z12calculateMaxPfS_S_im,(.L_x_35 - _Z12calculateMaxPfS_S_im)
        .other          _Z12calculateMaxPfS_S_im,@"STO_CUDA_ENTRY STV_DEFAULT"
_Z12calculateMaxPfS_S_im:
.text._Z12calculateMaxPfS_S_im:
[----:B------:R-:W-:Y:S01]  /*0000*/  LDC R1, c[0x0][0x37c] ;  /* 0x0000df00ff017b82 */ /* 0x000fe20000000800 */
[----:B------:R-:W0:Y:S07]  /*0010*/  S2R R3, SR_TID.X ;  /* 0x0000000000037919 */ /* 0x000e2e0000002100 */
[----:B------:R-:W0:Y:S01]  /*0020*/  S2UR UR4, SR_CTAID.X ;  /* 0x00000000000479c3 */ /* 0x000e220000002500 */
[----:B------:R-:W1:Y:S01]  /*0030*/  LDCU.64 UR6, c[0x0][0x3a0] ;  /* 0x00007400ff0677ac */ /* 0x000e620008000a00 */
[----:B------:R-:W2:Y:S06]  /*0040*/  LDCU.64 UR8, c[0x0][0x358] ;  /* 0x00006b00ff0877ac */ /* 0x000eac0008000a00 */
[----:B------:R-:W0:Y:S01]  /*0050*/  LDC R0, c[0x0][0x360] ;  /* 0x0000d800ff007b82 */ /* 0x000e220000000800 */
[----:B------:R-:W3:Y:S01]  /*0060*/  LDCU UR5, c[0x0][0x398] ;  /* 0x00007300ff0577ac */ /* 0x000ee20008000800 */
[----:B0-----:R-:W-:-:S05]  /*0070*/  IMAD R0, R0, UR4, R3 ;  /* 0x0000000400007c24 */ /* 0x001fca000f8e0203 */
[----:B-1----:R-:W-:-:S04]  /*0080*/  ISETP.GE.U32.AND P0, PT, R0, UR6, PT ;  /* 0x0000000600007c0c */ /* 0x002fc8000bf06070 */
[----:B------:R-:W-:-:S13]  /*0090*/  ISETP.GE.U32.AND.EX P0, PT, RZ, UR7, PT, P0 ;  /* 0x00000007ff007c0c */ /* 0x000fda000bf06100 */
[----:B------:R-:W0:Y:S01]  /*00a0*/  @!P0 LDC.64 R6, c[0x0][0x380] ;  /* 0x0000e000ff068b82 */ /* 0x000e220000000a00 */
[----:B------:R-:W-:-:S04]  /*00b0*/  @!P0 IMAD.SHL.U32 R3, R0, 0x2, RZ ;  /* 0x0000000200038824 */ /* 0x000fc800078e00ff */
[----:B0-----:R-:W-:-:S05]  /*00c0*/  @!P0 IMAD.WIDE.U32 R4, R3, 0x4, R6 ;  /* 0x0000000403048825 */ /* 0x001fca00078e0006 */
[----:B--2---:R-:W2:Y:S04]  /*00d0*/  @!P0 LDG.E R2, desc[UR8][R4.64] ;  /* 0x0000000804028981 */ /* 0x004ea8000c1e1900 */
[----:B------:R-:W2:Y:S02]  /*00e0*/  @!P0 LDG.E R9, desc[UR8][R4.64+0x4] ;  /* 0x0000040804098981 */ /* 0x000ea4000c1e1900 */
[----:B--2---:R-:W-:Y:S02]  /*00f0*/  @!P0 FSETP.GEU.AND P1, PT, R2, R9, PT ;  /* 0x000000090200820b */ /* 0x004fe40003f2e000 */
[----:B------:R-:W0:Y:S02]  /*0100*/  LDC.64 R8, c[0x0][0x388] ;  /* 0x0000e200ff087b82 */ /* 0x000e240000000a00 */
[----:B------:R-:W-:-:S05]  /*0110*/  @!P0 SEL R2, RZ, 0x1, P1 ;  /* 0x00000001ff028807 */ /* 0x000fca0000800000 */
[----:B------:R-:W-:-:S04]  /*0120*/  @!P0 IMAD.IADD R3, R3, 0x1, R2 ;  /* 0x0000000103038824 */ /* 0x000fc800078e0202 */
[----:B------:R-:W-:-:S06]  /*0130*/  @!P0 IMAD.WIDE.U32 R6, R3, 0x4, R6 ;  /* 0x0000000403068825 */ /* 0x000fcc00078e0006 */
[----:B------:R-:W2:Y:S01]  /*0140*/  @!P0 LDG.E R7, desc[UR8][R6.64] ;  /* 0x0000000806078981 */ /* 0x000ea2000c1e1900 */
[----:B---3--:R-:W-:Y:S01]  /*0150*/  UISETP.GE.AND UP0, UPT, UR5, 0x2, UPT ;  /* 0x000000020500788c */ /* 0x008fe2000bf06270 */
[----:B0-----:R-:W-:-:S05]  /*0160*/  IMAD.WIDE.U32 R2, R0, 0x4, R8 ;  /* 0x0000000400027825 */ /* 0x001fca00078e0008 */
[----:B--2---:R0:W-:Y:S01]  /*0170*/  @!P0 STG.E desc[UR8][R2.64], R7 ;  /* 0x0000000702008986 */ /* 0x0041e2000c101908 */
[----:B------:R-:W-:Y:S06]  /*0180*/  BAR.SYNC.DEFER_BLOCKING 0x0 ;  /* 0x0000000000007b1d */ /* 0x000fec0000010000 */
[----:B------:R-:W-:Y:S05]  /*0190*/  BRA.U !UP0, `(.L_x_0) ;  /* 0x0000000508907547 */ /* 0x000fea000b800000 */
[----:B------:R-:W-:Y:S01]  /*01a0*/  UIADD3 UR4, UPT, UPT, UR5, -0x1, URZ ;  /* 0xffffffff05047890 */ /* 0x000fe2000fffe0ff */
[----:B------:R-:W-:Y:S01]  /*01b0*/  IMAD.SHL.U32 R6, R0, 0x2, RZ ;  /* 0x0000000200067824 */ /* 0x000fe200078e00ff */
[----:B------:R-:W-:Y:S01]  /*01c0*/  UIADD3 UR5, UPT, UPT, UR5, -0x2, URZ ;  /* 0xfffffffe05057890 */ /* 0x000fe2000fffe0ff */
[----:B------:R-:W1:Y:S02]  /*01d0*/  LDCU.64 UR10, c[0x0][0x3a0] ;  /* 0x00007400ff0a77ac */ /* 0x000e640008000a00 */
[----:B------:R-:W-:Y:S01]  /*01e0*/  IMAD.WIDE.U32 R4, R6, 0x4, R8 ;  /* 0x0000000406047825 */ /* 0x000fe200078e0008 */
[----:B------:R-:W-:Y:S02]  /*01f0*/  UISETP.GE.U32.AND UP0, UPT, UR5, 0x3, UPT ;  /* 0x000000030500788c */ /* 0x000fe4000bf06070 */
[----:B------:R-:W-:-:S07]  /*0200*/  ULOP3.LUT UR6, UR4, 0x3, URZ, 0xc0, !UPT ;  /* 0x0000000304067892 */ /* 0x000fce000f8ec0ff */
[----:B------:R-:W-:Y:S05]  /*0210*/  BRA.U !UP0, `(.L_x_1) ;  /* 0x0000000508107547 */ /* 0x000fea000b800000 */
[----:B------:R-:W2:Y:S01]  /*0220*/  LDC.64 R8, c[0x0][0x388] ;  /* 0x0000e200ff087b82 */ /* 0x000ea20000000a00 */
[----:B------:R-:W-:-:S04]  /*0230*/  ULOP3.LUT UR4, UR4, 0xfffffffc, URZ, 0xc0, !UPT ;  /* 0xfffffffc04047892 */ /* 0x000fc8000f8ec0ff */
[----:B------:R-:W-:-:S12]  /*0240*/  UIADD3 UR4, UPT, UPT, -UR4, URZ, URZ ;  /* 0x000000ff04047290 */ /* 0x000fd8000fffe1ff */
.L_x_4:
[----:B-1----:R-:W-:Y:S02]  /*0250*/  USHF.R.U64 UR5, UR10, 0x1, UR11 ;  /* 0x000000010a057899 */ /* 0x002fe4000800120b */
[----:B------:R-:W-:-:S04]  /*0260*/  USHF.R.U32.HI UR7, URZ, 0x1, UR11 ;  /* 0x00000001ff077899 */ /* 0x000fc8000801160b */
[----:B------:R-:W-:Y:S02]  /*0270*/  ISETP.LT.U32.AND P1, PT, R0, UR5, PT ;  /* 0x0000000500007c0c */ /* 0x000fe4000bf21070 */
[----:B0-----:R-:W-:-:S04]  /*0280*/  MOV R7, UR7 ;  /* 0x0000000700077c02 */ /* 0x001fc80008000f00 */
[----:B------:R-:W-:-:S13]  /*0290*/  ISETP.GT.U32.AND.EX P1, PT, R7, RZ, PT, P1 ;  /* 0x000000ff0700720c */ /* 0x000fda0003f24110 */
[----:B------:R-:W3:Y:S01]  /*02a0*/  @P1 LDG.E R7, desc[UR8][R4.64] ;  /* 0x0000000804071981 */ /* 0x000ee2000c1e1900 */
[----:B------:R-:W0:Y:S03]  /*02b0*/  @P1 LDC.64 R10, c[0x0][0x388] ;  /* 0x0000e200ff0a1b82 */ /* 0x000e260000000a00 */
[----:B------:R-:W3:Y:S02]  /*02c0*/  @P1 LDG.E R12, desc[UR8][R4.64+0x4] ;  /* 0x00000408040c1981 */ /* 0x000ee4000c1e1900 */
[----:B---3--:R-:W-:Y:S01]  /*02d0*/  FSETP.GEU.AND P0, PT, R7, R12, P1 ;  /* 0x0000000c0700720b */ /* 0x008fe20000f0e000 */
[----:B------:R-:W-:-:S12]  /*02e0*/  @P1 VIADD R7, R6, 0x1 ;  /* 0x0000000106071836 */ /* 0x000fd80000000000 */
[----:B------:R-:W-:-:S04]  /*02f0*/  @P0 IMAD.MOV R7, RZ, RZ, R6 ;  /* 0x000000ffff070224 */ /* 0x000fc800078e0206 */
[----:B0-----:R-:W-:-:S05]  /*0300*/  @P1 IMAD.WIDE.U32 R10, R7, 0x4, R10 ;  /* 0x00000004070a1825 */ /* 0x001fca00078e000a */
[----:B------:R-:W3:Y:S01]  /*0310*/  @P1 LDG.E R7, desc[UR8][R10.64] ;  /* 0x000000080a071981 */ /* 0x000ee2000c1e1900 */
[----:B------:R-:W-:Y:S02]  /*0320*/  USHF.R.U64 UR5, UR10, 0x2, UR11 ;  /* 0x000000020a057899 */ /* 0x000fe4000800120b */
[----:B------:R-:W-:-:S04]  /*0330*/  USHF.R.U32.HI UR7, URZ, 0x2, UR11 ;  /* 0x00000002ff077899 */ /* 0x000fc8000801160b */
[----:B------:R-:W-:Y:S02]  /*0340*/  ISETP.LT.U32.AND P0, PT, R0, UR5, PT ;  /* 0x0000000500007c0c */ /* 0x000fe4000bf01070 */
[----:B------:R-:W-:-:S04]  /*0350*/  MOV R12, UR7 ;  /* 0x00000007000c7c02 */ /* 0x000fc80008000f00 */
[----:B------:R-:W-:-:S13]  /*0360*/  ISETP.GT.U32.AND.EX P0, PT, R12, RZ, PT, P0 ;  /* 0x000000ff0c00720c */ /* 0x000fda0003f04100 */
[----:B------:R-:W0:Y:S01]  /*0370*/  @P0 LDC.64 R12, c[0x0][0x388] ;  /* 0x0000e200ff0c0b82 */ /* 0x000e220000000a00 */
[----:B---3--:R1:W-:Y:S07]  /*0380*/  @P1 STG.E desc[UR8][R2.64], R7 ;  /* 0x0000000702001986 */ /* 0x0083ee000c101908 */
[----:B------:R-:W-:Y:S06]  /*0390*/  BAR.SYNC.DEFER_BLOCKING 0x0 ;  /* 0x0000000000007b1d */ /* 0x000fec0000010000 */
[----:B------:R-:W3:Y:S04]  /*03a0*/  @P0 LDG.E R14, desc[UR8][R4.64] ;  /* 0x00000008040e0981 */ /* 0x000ee8000c1e1900 */
[----:B------:R-:W3:Y:S01]  /*03b0*/  @P0 LDG.E R15, desc[UR8][R4.64+0x4] ;  /* 0x00000408040f0981 */ /* 0x000ee2000c1e1900 */
[----:B------:R-:W-:Y:S01]  /*03c0*/  @P0 VIADD R10, R6, 0x1 ;  /* 0x00000001060a0836 */ /* 0x000fe20000000000 */
[----:B---3--:R-:W-:-:S13]  /*03d0*/  FSETP.GEU.AND P1, PT, R14, R15, P0 ;  /* 0x0000000f0e00720b */ /* 0x008fda000072e000 */
[----:B------:R-:W-:-:S04]  /*03e0*/  @P1 IMAD.MOV R10, RZ, RZ, R6 ;  /* 0x000000ffff0a1224 */ /* 0x000fc800078e0206 */
[----:B0-----:R-:W-:-:S05]  /*03f0*/  @P0 IMAD.WIDE.U32 R10, R10, 0x4, R12 ;  /* 0x000000040a0a0825 */ /* 0x001fca00078e000c */
[----:B------:R-:W3:Y:S01]  /*0400*/  @P0 LDG.E R15, desc[UR8][R10.64] ;  /* 0x000000080a0f0981 */ /* 0x000ee2000c1e1900 */
[----:B------:R-:W-:Y:S02]  /*0410*/  USHF.R.U64 UR5, UR10, 0x3, UR11 ;  /* 0x000000030a057899 */ /* 0x000fe4000800120b */
[----:B------:R-:W-:-:S04]  /*0420*/  USHF.R.U32.HI UR7, URZ, 0x3, UR11 ;  /* 0x00000003ff077899 */ /* 0x000fc8000801160b */
[----:B------:R-:W-:Y:S02]  /*0430*/  ISETP.LT.U32.AND P1, PT, R0, UR5, PT ;  /* 0x0000000500007c0c */ /* 0x000fe4000bf21070 */
[----:B-1----:R-:W-:-:S04]  /*0440*/  MOV R7, UR7 ;  /* 0x0000000700077c02 */ /* 0x002fc80008000f00 */
[----:B------:R-:W-:-:S13]  /*0450*/  ISETP.GT.U32.AND.EX P1, PT, R7, RZ, PT, P1 ;  /* 0x000000ff0700720c */ /* 0x000fda0003f24110 */
[----:B------:R-:W0:Y:S01]  /*0460*/  @P1 LDC.64 R12, c[0x0][0x388] ;  /* 0x0000e200ff0c1b82 */ /* 0x000e220000000a00 */
[----:B---3--:R1:W-:Y:S07]  /*0470*/  @P0 STG.E desc[UR8][R2.64], R15 ;  /* 0x0000000f02000986 */ /* 0x0083ee000c101908 */
[----:B------:R-:W-:Y:S06]  /*0480*/  BAR.SYNC.DEFER_BLOCKING 0x0 ;  /* 0x0000000000007b1d */ /* 0x000fec0000010000 */
[----:B------:R-:W3:Y:S04]  /*0490*/  @P1 LDG.E R7, desc[UR8][R4.64] ;  /* 0x0000000804071981 */ /* 0x000ee8000c1e1900 */
[----:B------:R-:W3:Y:S02]  /*04a0*/  @P1 LDG.E R14, desc[UR8][R4.64+0x4] ;  /* 0x00000408040e1981 */ /* 0x000ee4000c1e1900 */
[----:B---3--:R-:W-:Y:S01]  /*04b0*/  FSETP.GEU.AND P0, PT, R7, R14, P1 ;  /* 0x0000000e0700720b */ /* 0x008fe20000f0e000 */
[----:B------:R-:W-:-:S12]  /*04c0*/  @P1 VIADD R7, R6, 0x1 ;  /* 0x0000000106071836 */ /* 0x000fd80000000000 */
[----:B------:R-:W-:-:S04]  /*04d0*/  @P0 IMAD.MOV R7, RZ, RZ, R6 ;  /* 0x000000ffff070224 */ /* 0x000fc800078e0206 */
[----:B0-----:R-:W-:-:S06]  /*04e0*/  @P1 IMAD.WIDE.U32 R10, R7, 0x4, R12 ;  /* 0x00000004070a1825 */ /* 0x001fcc00078e000c */
[----:B------:R-:W3:Y:S01]  /*04f0*/  @P1 LDG.E R11, desc[UR8][R10.64] ;  /* 0x000000080a0b1981 */ /* 0x000ee2000c1e1900 */
[----:B------:R-:W-:Y:S01]  /*0500*/  USHF.R.U64 UR10, UR10, 0x4, UR11 ;  /* 0x000000040a0a7899 */ /* 0x000fe2000800120b */
[----:B------:R-:W-:Y:S01]  /*0510*/  BSSY.RECONVERGENT B0, `(.L_x_2) ;  /* 0x0000012000007945 */ /* 0x000fe20003800200 */
[----:B------:R-:W-:Y:S02]  /*0520*/  USHF.R.U32.HI UR11, URZ, 0x4, UR11 ;  /* 0x00000004ff0b7899 */ /* 0x000fe4000801160b */
[----:B------:R-:W-:Y:S02]  /*0530*/  UIADD3 UR4, UPT, UPT, UR4, 0x4, URZ ;  /* 0x0000000404047890 */ /* 0x000fe4000fffe0ff */
[----:B------:R-:W-:Y:S02]  /*0540*/  ISETP.LT.U32.AND P0, PT, R0, UR10, PT ;  /* 0x0000000a00007c0c */ /* 0x000fe4000bf01070 */
[----:B------:R-:W-:Y:S01]  /*0550*/  MOV R7, UR11 ;  /* 0x0000000b00077c02 */ /* 0x000fe20008000f00 */
[----:B------:R-:W-:-:S03]  /*0560*/  UISETP.NE.AND UP0, UPT, UR4, URZ, UPT ;  /* 0x000000ff0400728c */ /* 0x000fc6000bf05270 */
[----:B------:R-:W-:Y:S01]  /*0570*/  ISETP.GT.U32.AND.EX P0, PT, R7, RZ, PT, P0 ;  /* 0x000000ff0700720c */ /* 0x000fe20003f04100 */
[----:B---3--:R1:W-:Y:S01]  /*0580*/  @P1 STG.E desc[UR8][R2.64], R11 ;  /* 0x0000000b02001986 */ /* 0x0083e2000c101908 */
[----:B------:R-:W-:Y:S11]  /*0590*/  BAR.SYNC.DEFER_BLOCKING 0x0 ;  /* 0x0000000000007b1d */ /* 0x000ff60000010000 */
[----:B------:R-:W-:Y:S05]  /*05a0*/  @!P0 BRA `(.L_x_3) ;  /* 0x0000000000208947 */ /* 0x000fea0003800000 */
[----:B------:R-:W3:Y:S04]  /*05b0*/  LDG.E R7, desc[UR8][R4.64] ;  /* 0x0000000804077981 */ /* 0x000ee8000c1e1900 */
[----:B------:R-:W3:Y:S01]  /*05c0*/  LDG.E R10, desc[UR8][R4.64+0x4] ;  /* 0x00000408040a7981 */ /* 0x000ee2000c1e1900 */
[----:B-1----:R-:W-:Y:S01]  /*05d0*/  VIADD R11, R6, 0x1 ;  /* 0x00000001060b7836 */ /* 0x002fe20000000000 */
[----:B---3--:R-:W-:-:S13]  /*05e0*/  FSETP.GEU.AND P0, PT, R7, R10, PT ;  /* 0x0000000a0700720b */ /* 0x008fda0003f0e000 */
[----:B------:R-:W-:-:S04]  /*05f0*/  @P0 IMAD.MOV R11, RZ, RZ, R6 ;  /* 0x000000ffff0b0224 */ /* 0x000fc800078e0206 */
[----:B--2---:R-:W-:-:S06]  /*0600*/  IMAD.WIDE.U32 R10, R11, 0x4, R8 ;  /* 0x000000040b0a7825 */ /* 0x004fcc00078e0008 */
[----:B------:R-:W2:Y:S04]  /*0610*/  LDG.E R11, desc[UR8][R10.64] ;  /* 0x000000080a0b7981 */ /* 0x000ea8000c1e1900 */
[----:B--2---:R0:W-:Y:S02]  /*0620*/  STG.E desc[UR8][R2.64], R11 ;  /* 0x0000000b02007986 */ /* 0x0041e4000c101908 */
.L_x_3:
[----:B------:R-:W-:Y:S05]  /*0630*/  BSYNC.RECONVERGENT B0 ;  /* 0x0000000000007941 */ /* 0x000fea0003800200 */
.L_x_2:
[----:B------:R-:W-:Y:S06]  /*0640*/  BAR.SYNC.DEFER_BLOCKING 0x0 ;  /* 0x0000000000007b1d */ /* 0x000fec0000010000 */
[----:B------:R-:W-:Y:S05]  /*0650*/  BRA.U UP0, `(.L_x_4) ;  /* 0xfffffff900fc7547 */ /* 0x000fea000b83ffff */
.L_x_1:
[----:B------:R-:W-:-:S09]  /*0660*/  UISETP.NE.AND UP0, UPT, UR6, URZ, UPT ;  /* 0x000000ff0600728c */ /* 0x000fd2000bf05270 */
[----:B------:R-:W-:Y:S05]  /*0670*/  BRA.U !UP0, `(.L_x_0) ;  /* 0x0000000108587547 */ /* 0x000fea000b800000 */
[----:B01----:R-:W0:Y:S01]  /*0680*/  LDC.64 R10, c[0x0][0x388] ;  /* 0x0000e200ff0a7b82 */ /* 0x003e220000000a00 */
[----:B------:R-:W-:-:S12]  /*0690*/  UIADD3 UR4, UPT, UPT, -UR6, URZ, URZ ;  /* 0x000000ff06047290 */ /* 0x000fd8000fffe1ff */
.L_x_7:
[----:B------:R-:W-:Y:S01]  /*06a0*/  USHF.R.U64 UR10, UR10, 0x1, UR11 ;  /* 0x000000010a0a7899 */ /* 0x000fe2000800120b */
[----:B------:R-:W-:Y:S01]  /*06b0*/  BSSY.RECONVERGENT B0, `(.L_x_5) ;  /* 0x0000010000007945 */ /* 0x000fe20003800200 */
[----:B------:R-:W-:Y:S02]  /*06c0*/  USHF.R.U32.HI UR11, URZ, 0x1, UR11 ;  /* 0x00000001ff0b7899 */ /* 0x000fe4000801160b */
[----:B------:R-:W-:Y:S02]  /*06d0*/  UIADD3 UR4, UPT, UPT, UR4, 0x1, URZ ;  /* 0x0000000104047890 */ /* 0x000fe4000fffe0ff */
[----:B------:R-:W-:Y:S02]  /*06e0*/  ISETP.LT.U32.AND P0, PT, R0, UR10, PT ;  /* 0x0000000a00007c0c */ /* 0x000fe4000bf01070 */
[----:B------:R-:W-:Y:S01]  /*06f0*/  MOV R7, UR11 ;  /* 0x0000000b00077c02 */ /* 0x000fe20008000f00 */
[----:B------:R-:W-:-:S03]  /*0700*/  UISETP.NE.AND UP0, UPT, UR4, URZ, UPT ;  /* 0x000000ff0400728c */ /* 0x000fc6000bf05270 */
[----:B------:R-:W-:-:S13]  /*0710*/  ISETP.GT.U32.AND.EX P0, PT, R7, RZ, PT, P0 ;  /* 0x000000ff0700720c */ /* 0x000fda0003f04100 */
[----:B-1----:R-:W-:Y:S05]  /*0720*/  @!P0 BRA `(.L_x_6) ;  /* 0x0000000000208947 */ /* 0x002fea0003800000 */
[----:B------:R-:W3:Y:S04]  /*0730*/  LDG.E R7, desc[UR8][R4.64] ;  /* 0x0000000804077981 */ /* 0x000ee8000c1e1900 */
[----:B--2---:R-:W3:Y:S01]  /*0740*/  LDG.E R8, desc[UR8][R4.64+0x4] ;  /* 0x0000040804087981 */ /* 0x004ee2000c1e1900 */
[----:B------:R-:W-:Y:S01]  /*0750*/  VIADD R9, R6, 0x1 ;  /* 0x0000000106097836 */ /* 0x000fe20000000000 */
[----:B---3--:R-:W-:-:S13]  /*0760*/  FSETP.GEU.AND P0, PT, R7, R8, PT ;  /* 0x000000080700720b */ /* 0x008fda0003f0e000 */
[----:B------:R-:W-:-:S05]  /*0770*/  @P0 IADD3 R9, PT, PT, R6, RZ, RZ ;  /* 0x000000ff06090210 */ /* 0x000fca0007ffe0ff */
[----:B0-----:R-:W-:-:S06]  /*0780*/  IMAD.WIDE.U32 R8, R9, 0x4, R10 ;  /* 0x0000000409087825 */ /* 0x001fcc00078e000a */
[----:B------:R-:W2:Y:S04]  /*0790*/  LDG.E R9, desc[UR8][R8.64] ;  /* 0x0000000808097981 */ /* 0x000ea8000c1e1900 */
[----:B--2---:R1:W-:Y:S02]  /*07a0*/  STG.E desc[UR8][R2.64], R9 ;  /* 0x0000000902007986 */ /* 0x0043e4000c101908 */
.L_x_6:
[----:B------:R-:W-:Y:S05]  /*07b0*/  BSYNC.RECONVERGENT B0 ;  /* 0x0000000000007941 */ /* 0x000fea0003800200 */
.L_x_5:
[----:B------:R-:W-:Y:S06]  /*07c0*/  BAR.SYNC.DEFER_BLOCKING 0x0 ;  /* 0x0000000000007b1d */ /* 0x000fec0000010000 */
[----:B------:R-:W-:Y:S05]  /*07d0*/  BRA.U UP0, `(.L_x_7) ;  /* 0xfffffffd00b07547 */ /* 0x000fea000b83ffff */
.L_x_0:
[----:B01----:R-:W0:Y:S02]  /*07e0*/  LDC.64 R2, c[0x0][0x388] ;  /* 0x0000e200ff027b82 */ /* 0x003e240000000a00 */
[----:B0-----:R-:W3:Y:S06]  /*07f0*/  LDG.E R3, desc[UR8][R2.64] ;  /* 0x0000000802037981 */ /* 0x001eec000c1e1900 */
[----:B------:R-:W3:Y:S02]  /*0800*/  LDC.64 R4, c[0x0][0x390] ;  /* 0x0000e400ff047b82 */ /* 0x000ee40000000a00 */
[----:B---3--:R-:W-:Y:S01]  /*0810*/  STG.E desc[UR8][R4.64], R3 ;  /* 0x0000000304007986 */ /* 0x008fe2000c101908 */
[----:B------:R-:W-:Y:S05]  /*0820*/  EXIT ;  /* 0x000000000000794d */ /* 0x000fea0003800000 */
.L_x_8:
[----:B------:R-:W-:-:S00]  /*0830*/  BRA `(.L_x_8) ;  /* 0xfffffffc00fc7947 */ /* 0x000fc0000383ffff */
[----:B------:R-:W-:-:S00]  /*0840*/  NOP ;  /* 0x0000000000007918 */ /* 0x000fc00000000000 */
        /* <DEDUP_REMOVED lines=11> */
.L_x_35:


//--------------------- .text._Z12calculateMinPfS_S_im --------------------------
	.section	.text._Z12calculateMinPfS_S_im,"ax",@progbits
	.align	128
        .global         _Z12calculateMinPfS_S_im
        .type           _Z12calculateMinPfS_S_im,@function
        .size           _Z12calculateMinPfS_S_im,(.L_x_36 - _Z12calculateMinPfS_S_im)
        .other          _Z12calculateMinPfS_S_im,@"STO_CUDA_ENTRY STV_DEFAULT"
_Z12calculateMinPfS_S_im:
.text._Z12calculateMinPfS_S_im:
        /* <DEDUP_REMOVED lines=15> */
[----:B--2---:R-:W-:Y:S02]  /*00f0*/  @!P0 FSETP.GT.AND P1, PT, R2, R9, PT ;  /* 0x000000090200820b */ /* 0x004fe40003f24000 */
[----:B------:R-:W0:Y:S02]  /*0100*/  LDC.64 R8, c[0x0][0x388] ;  /* 0x0000e200ff087b82 */ /* 0x000e240000000a00 */
[----:B------:R-:W-:-:S05]  /*0110*/  @!P0 SEL R2, RZ, 0x1, !P1 ;  /* 0x00000001ff028807 */ /* 0x000fca0004800000 */
        /* <DEDUP_REMOVED lines=19> */
.L_x_13:
        /* <DEDUP_REMOVED lines=8> */
[----:B---3--:R-:W-:Y:S01]  /*02d0*/  FSETP.GT.OR P0, PT, R7, R12, !P1 ;  /* 0x0000000c0700720b */ /* 0x008fe20004f04400 */
[----:B------:R-:W-:-:S12]  /*02e0*/  @P1 VIADD R7, R6, 0x1 ;  /* 0x0000000106071836 */ /* 0x000fd80000000000 */
[----:B------:R-:W-:-:S04]  /*02f0*/  @!P0 IMAD.MOV R7, RZ, RZ, R6 ;  /* 0x000000ffff078224 */ /* 0x000fc800078e0206 */
        /* <DEDUP_REMOVED lines=13> */
[----:B---3--:R-:W-:-:S13]  /*03d0*/  FSETP.GT.OR P1, PT, R14, R15, !P0 ;  /* 0x0000000f0e00720b */ /* 0x008fda0004724400 */
[----:B------:R-:W-:-:S04]  /*03e0*/  @!P1 IMAD.MOV R10, RZ, RZ, R6 ;  /* 0x000000ffff0a9224 */ /* 0x000fc800078e0206 */
        /* <DEDUP_REMOVED lines=12> */
[----:B---3--:R-:W-:Y:S01]  /*04b0*/  FSETP.GT.OR P0, PT, R7, R14, !P1 ;  /* 0x0000000e0700720b */ /* 0x008fe20004f04400 */
[----:B------:R-:W-:-:S12]  /*04c0*/  @P1 VIADD R7, R6, 0x1 ;  /* 0x0000000106071836 */ /* 0x000fd80000000000 */
[----:B------:R-:W-:-:S04]  /*04d0*/  @!P0 IMAD.MOV R7, RZ, RZ, R6 ;  /* 0x000000ffff078224 */ /* 0x000fc800078e0206 */
        /* <DEDUP_REMOVED lines=16> */
[----:B---3--:R-:W-:-:S13]  /*05e0*/  FSETP.GT.AND P0, PT, R7, R10, PT ;  /* 0x0000000a0700720b */ /* 0x008fda0003f04000 */
[----:B------:R-:W-:-:S04]  /*05f0*/  @!P0 IMAD.MOV R11, RZ, RZ, R6 ;  /* 0x000000ffff0b8224 */ /* 0x000fc800078e0206 */
[----:B--2---:R-:W-:-:S06]  /*0600*/  IMAD.WIDE.U32 R10, R11, 0x4, R8 ;  /* 0x000000040b0a7825 */ /* 0x004fcc00078e0008 */
[----:B------:R-:W2:Y:S04]  /*0610*/  LDG.E R11, desc[UR8][R10.64] ;  /* 0x000000080a0b7981 */ /* 0x000ea8000c1e1900 */
[----:B--2---:R0:W-:Y:S02]  /*0620*/  STG.E desc[UR8][R2.64], R11 ;  /* 0x0000000b02007986 */ /* 0x0041e4000c101908 */
.L_x_12:
[----:B------:R-:W-:Y:S05]  /*0630*/  BSYNC.RECONVERGENT B0 ;  /* 0x0000000000007941 */ /* 0x000fea0003800200 */
.L_x_11:
[----:B------:R-:W-:Y:S06]  /*0640*/  BAR.SYNC.DEFER_BLOCKING 0x0 ;  /* 0x0000000000007b1d */ /* 0x000fec0000010000 */
[----:B------:R-:W-:Y:S05]  /*0650*/  BRA.U UP0, `(.L_x_13) ;  /* 0xfffffff900fc7547 */ /* 0x000fea000b83ffff */
.L_x_10:
[----:B------:R-:W-:-:S09]  /*0660*/  UISETP.NE.AND UP0, UPT, UR6, URZ, UPT ;  /* 0x000000ff0600728c */ /* 0x000fd2000bf05270 */
[----:B------:R-:W-:Y:S05]  /*0670*/  BRA.U !UP0, `(.L_x_9) ;  /* 0x0000000108587547 */ /* 0x000fea000b800000 */
[----:B01----:R-:W0:Y:S01]  /*0680*/  LDC.64 R10, c[0x0][0x388] ;  /* 0x0000e200ff0a7b82 */ /* 0x003e220000000a00 */
[----:B------:R-:W-:-:S12]  /*0690*/  UIADD3 UR4, UPT, UPT, -UR6, URZ, URZ ;  /* 0x000000ff06047290 */ /* 0x000fd8000fffe1ff */
.L_x_16:
        /* <DEDUP_REMOVED lines=12> */
[----:B---3--:R-:W-:-:S13]  /*0760*/  FSETP.GT.AND P0, PT, R7, R8, PT ;  /* 0x000000080700720b */ /* 0x008fda0003f04000 */
[----:B------:R-:W-:-:S05]  /*0770*/  @!P0 IADD3 R9, PT, PT, R6, RZ, RZ ;  /* 0x000000ff06098210 */ /* 0x000fca0007ffe0ff */
[----:B0-----:R-:W-:-:S06]  /*0780*/  IMAD.WIDE.U32 R8, R9, 0x4, R10 ;  /* 0x0000000409087825 */ /* 0x001fcc00078e000a */
[----:B------:R-:W2:Y:S04]  /*0790*/  LDG.E R9, desc[UR8][R8.64] ;  /* 0x0000000808097981 */ /* 0x000ea8000c1e1900 */
[----:B--2---:R1:W-:Y:S02]  /*07a0*/  STG.E desc[UR8][R2.64], R9 ;  /* 0x0000000902007986 */ /* 0x0043e4000c101908 */
.L_x_15:
[----:B------:R-:W-:Y:S05]  /*07b0*/  BSYNC.RECONVERGENT B0 ;  /* 0x0000000000007941 */ /* 0x000fea0003800200 */
.L_x_14:
[----:B------:R-:W-:Y:S06]  /*07c0*/  BAR.SYNC.DEFER_BLOCKING 0x0 ;  /* 0x0000000000007b1d */ /* 0x000fec0000010000 */
[----:B------:R-:W-:Y:S05]  /*07d0*/  BRA.U UP0, `(.L_x_16) ;  /* 0xfffffffd00b07547 */ /* 0x000fea000b83ffff */
.L_x_9:
[----:B01----:R-:W0:Y:S02]  /*07e0*/  LDC.64 R2, c[0x0][0x388] ;  /* 0x0000e200ff027b82 */ /* 0x003e240000000a00 */
[----:B0-----:R-:W3:Y:S06]  /*07f0*/  LDG.E R3, desc[UR8][R2.64] ;  /* 0x0000000802037981 */ /* 0x001eec000c1e1900 */
[----:B------:R-:W3:Y:S02]  /*0800*/  LDC.64 R4, c[0x0][0x390] ;  /* 0x0000e400ff047b82 */ /* 0x000ee40000000a00 */
[----:B---3--:R-:W-:Y:S01]  /*0810*/  STG.E desc[UR8][R4.64], R3 ;  /* 0x0000000304007986 */ /* 0x008fe2000c101908 */
[----:B------:R-:W-:Y:S05]  /*0820*/  EXIT ;  /* 0x000000000000794d */ /* 0x000fea0003800000 */
.L_x_17:
        /* <DEDUP_REMOVED lines=13> */
.L_x_36:


//--------------------- .text._Z16calculate_pointsPsPfS0_iffi --------------------------
	.section	.text._Z16calculate_pointsPsPfS0_iffi,"ax",@progbits
	.align	128
        .global         _Z16calculate_pointsPsPfS0_iffi
        .type           _Z16calculate_pointsPsPfS0_iffi,@function
        .size           _Z16calculate_pointsPsPfS0_iffi,(.L_x_37 - _Z16calculate_pointsPsPfS0_iffi)
        .other          _Z16calculate_pointsPsPfS0_iffi,@"STO_CUDA_ENTRY STV_DEFAULT"
_Z16calculate_pointsPsPfS0_iffi:
.text._Z16calculate_pointsPsPfS0_iffi:
[----:B------:R-:W0:Y:S01]  /*0000*/  LDC R1, c[0x0][0x37c] ;  /* 0x0000df00ff017b82 */ /* 0x000e220000000800 */
[----:B------:R-:W1:Y:S01]  /*0010*/  S2R R7, SR_TID.X ;  /* 0x0000000000077919 */ /* 0x000e620000002100 */
[----:B------:R-:W2:Y:S06]  /*0020*/  LDCU UR4, c[0x0][0x39c] ;  /* 0x00007380ff0477ac */ /* 0x000eac0008000800 */
[----:B------:R-:W3:Y:S01]  /*0030*/  LDC R6, c[0x0][0x2f8] ;  /* 0x0000be00ff067b82 */ /* 0x000ee20000000800 */
[----:B------:R-:W-:Y:S01]  /*0040*/  BSSY.RECONVERGENT B0, `(.L_x_18) ;  /* 0x0000040000007945 */ /* 0x000fe20003800200 */
[----:B0-----:R-:W-:Y:S01]  /*0050*/  VIADD R1, R1, 0xffffffd8 ;  /* 0xffffffd801017836 */ /* 0x001fe20000000000 */
[----:B------:R-:W0:Y:S01]  /*0060*/  LDCU.64 UR36, c[0x0][0x358] ;  /* 0x00006b00ff2477ac */ /* 0x000e220008000a00 */
[----:B------:R-:W4:Y:S01]  /*0070*/  LDCU UR7, c[0x0][0x2fc] ;  /* 0x00005f80ff0777ac */ /* 0x000f220008000800 */
[----:B--2---:R-:W-:Y:S01]  /*0080*/  IMAD.U32 R16, RZ, RZ, UR4 ;  /* 0x00000004ff107e24 */ /* 0x004fe2000f8e00ff */
[----:B-1----:R-:W-:-:S05]  /*0090*/  I2FP.F32.U32 R0, R7 ;  /* 0x0000000700007245 */ /* 0x002fca0000201000 */
[----:B------:R-:W-:-:S04]  /*00a0*/  FMUL R9, R0, 0.017453292384743690491 ;  /* 0x3c8efa3500097820 */ /* 0x000fc80000400000 */
[C---:B------:R-:W-:Y:S01]  /*00b0*/  FMUL R2, R9.reuse, 0.63661974668502807617 ;  /* 0x3f22f98309027820 */ /* 0x040fe20000400000 */
[----:B------:R-:W-:-:S05]  /*00c0*/  FSETP.GE.AND P0, PT, |R9|, 105615, PT ;  /* 0x47ce47800900780b */ /* 0x000fca0003f06200 */
[----:B------:R-:W1:Y:S02]  /*00d0*/  F2I.NTZ R2, R2 ;  /* 0x0000000200027305 */ /* 0x000e640000203100 */
[----:B-1----:R-:W-:-:S05]  /*00e0*/  I2FP.F32.S32 R0, R2 ;  /* 0x0000000200007245 */ /* 0x002fca0000201400 */
[----:B------:R-:W-:-:S04]  /*00f0*/  FFMA R3, R0, -1.5707962512969970703, R9 ;  /* 0xbfc90fda00037823 */ /* 0x000fc80000000009 */
[----:B------:R-:W-:-:S04]  /*0100*/  FFMA R3, R0, -7.5497894158615963534e-08, R3 ;  /* 0xb3a2216800037823 */ /* 0x000fc80000000003 */
[----:B------:R-:W-:Y:S01]  /*0110*/  FFMA R0, R0, -5.3903029534742383927e-15, R3 ;  /* 0xa7c234c500007823 */ /* 0x000fe20000000003 */
[----:B0--34-:R-:W-:Y:S06]  /*0120*/  @!P0 BRA `(.L_x_19) ;  /* 0x0000000000c48947 */ /* 0x019fec0003800000 */
[----:B------:R-:W-:-:S13]  /*0130*/  FSETP.NEU.AND P0, PT, |R9|, +INF , PT ;  /* 0x7f8000000900780b */ /* 0x000fda0003f0d200 */
[----:B------:R-:W-:Y:S01]  /*0140*/  @!P0 FMUL R0, RZ, R9 ;  /* 0x00000009ff008220 */ /* 0x000fe20000400000 */
[----:B------:R-:W-:Y:S01]  /*0150*/  @!P0 IMAD.MOV.U32 R2, RZ, RZ, RZ ;  /* 0x000000ffff028224 */ /* 0x000fe200078e00ff */
[----:B------:R-:W-:Y:S06]  /*0160*/  @!P0 BRA `(.L_x_19) ;  /* 0x0000000000b48947 */ /* 0x000fec0003800000 */
[----:B------:R-:W-:Y:S01]  /*0170*/  IMAD.SHL.U32 R2, R9, 0x100, RZ ;  /* 0x0000010009027824 */ /* 0x000fe200078e00ff */
[----:B------:R-:W-:Y:S01]  /*0180*/  MOV R0, R1 ;  /* 0x0000000100007202 */ /* 0x000fe20000000f00 */
[----:B------:R-:W-:Y:S01]  /*0190*/  IMAD.MOV.U32 R8, RZ, RZ, RZ ;  /* 0x000000ffff087224 */ /* 0x000fe200078e00ff */
[----:B------:R-:W0:Y:S02]  /*01a0*/  LDCU.64 UR8, c[0x4][0x8] ;  /* 0x01000100ff0877ac */ /* 0x000e240008000a00 */
[----:B------:R-:W-:Y:S01]  /*01b0*/  LOP3.LUT R10, R2, 0x80000000, RZ, 0xfc, !PT ;  /* 0x80000000020a7812 */ /* 0x000fe200078efcff */
[----:B------:R-:W-:Y:S01]  /*01c0*/  UMOV UR5, URZ ;  /* 0x000000ff00057c82 */ /* 0x000fe20008000000 */
[----:B------:R-:W-:-:S05]  /*01d0*/  UMOV UR4, URZ ;  /* 0x000000ff00047c82 */ /* 0x000fca0008000000 */
.L_x_20:
[----:B0-----:R-:W-:Y:S02]  /*01e0*/  IMAD.U32 R4, RZ, RZ, UR8 ;  /* 0x00000008ff047e24 */ /* 0x001fe4000f8e00ff */
[----:B------:R-:W-:-:S05]  /*01f0*/  IMAD.U32 R5, RZ, RZ, UR9 ;  /* 0x00000009ff057e24 */ /* 0x000fca000f8e00ff */
[----:B------:R-:W2:Y:S01]  /*0200*/  LDG.E.CONSTANT R3, desc[UR36][R4.64] ;  /* 0x0000002404037981 */ /* 0x000ea2000c1e9900 */
[----:B------:R-:W-:Y:S02]  /*0210*/  UIADD3 UR8, UP0, UPT, UR8, 0x4, URZ ;  /* 0x0000000408087890 */ /* 0x000fe4000ff1e0ff */
[----:B------:R-:W-:Y:S02]  /*0220*/  UIADD3 UR4, UPT, UPT, UR4, 0x1, URZ ;  /* 0x0000000104047890 */ /* 0x000fe4000fffe0ff */
[----:B------:R-:W-:Y:S02]  /*0230*/  UIADD3.X UR9, UPT, UPT, URZ, UR9, URZ, UP0, !UPT ;  /* 0x00000009ff097290 */ /* 0x000fe400087fe4ff */
[----:B------:R-:W-:Y:S01]  /*0240*/  UISETP.NE.AND UP0, UPT, UR4, 0x6, UPT ;  /* 0x000000060400788c */ /* 0x000fe2000bf05270 */
[----:B--2---:R-:W-:-:S03]  /*0250*/  IMAD.WIDE.U32 R2, R3, R10, RZ ;  /* 0x0000000a03027225 */ /* 0x004fc600078e00ff */
[----:B------:R-:W-:-:S04]  /*0260*/  IADD3 R11, P0, PT, R2, R8, RZ ;  /* 0x00000008020b7210 */ /* 0x000fc80007f1e0ff */
[----:B------:R-:W-:Y:S01]  /*0270*/  IADD3.X R8, PT, PT, R3, UR5, RZ, P0, !PT ;  /* 0x0000000503087c10 */ /* 0x000fe200087fe4ff */
[----:B------:R0:W-:Y:S02]  /*0280*/  STL [R0], R11 ;  /* 0x0000000b00007387 */ /* 0x0001e40000100800 */
[----:B0-----:R-:W-:Y:S01]  /*0290*/  VIADD R0, R0, 0x4 ;  /* 0x0000000400007836 */ /* 0x001fe20000000000 */
[----:B------:R-:W-:Y:S06]  /*02a0*/  BRA.U UP0, `(.L_x_20) ;  /* 0xfffffffd00cc7547 */ /* 0x000fec000b83ffff */
[----:B------:R-:W-:Y:S01]  /*02b0*/  SHF.R.U32.HI R9, RZ, 0x17, R9 ;  /* 0x00000017ff097819 */ /* 0x000fe20000011609 */
[----:B------:R0:W-:Y:S04]  /*02c0*/  STL [R1+0x18], R8 ;  /* 0x0000180801007387 */ /* 0x0001e80000100800 */
[C---:B------:R-:W-:Y:S01]  /*02d0*/  VIADD R0, R9.reuse, 0xffffff80 ;  /* 0xffffff8009007836 */ /* 0x040fe20000000000 */
[----:B------:R-:W-:-:S04]  /*02e0*/  LOP3.LUT P0, R9, R9, 0x1f, RZ, 0xc0, !PT ;  /* 0x0000001f09097812 */ /* 0x000fc8000780c0ff */
[----:B------:R-:W-:-:S05]  /*02f0*/  SHF.R.U32.HI R0, RZ, 0x5, R0 ;  /* 0x00000005ff007819 */ /* 0x000fca0000011600 */
[----:B------:R-:W-:-:S05]  /*0300*/  IMAD R12, R0, -0x4, R1 ;  /* 0xfffffffc000c7824 */ /* 0x000fca00078e0201 */
[----:B------:R-:W2:Y:S04]  /*0310*/  LDL R0, [R12+0x18] ;  /* 0x000018000c007983 */ /* 0x000ea80000100800 */
[----:B------:R-:W2:Y:S04]  /*0320*/  LDL R3, [R12+0x14] ;  /* 0x000014000c037983 */ /* 0x000ea80000100800 */
[----:B------:R-:W3:Y:S01]  /*0330*/  @P0 LDL R2, [R12+0x10] ;  /* 0x000010000c020983 */ /* 0x000ee20000100800 */
[----:B------:R-:W-:Y:S01]  /*0340*/  UMOV UR4, 0x54442d19 ;  /* 0x54442d1900047882 */ /* 0x000fe20000000000 */
[----:B------:R-:W-:Y:S01]  /*0350*/  UMOV UR5, 0x3bf921fb ;  /* 0x3bf921fb00057882 */ /* 0x000fe20000000000 */
[----:B--2---:R-:W-:-:S02]  /*0360*/  @P0 SHF.L.W.U32.HI R0, R3, R9, R0 ;  /* 0x0000000903000219 */ /* 0x004fc40000010e00 */
[----:B---3--:R-:W-:-:S04]  /*0370*/  @P0 SHF.L.W.U32.HI R3, R2, R9, R3 ;  /* 0x0000000902030219 */ /* 0x008fc80000010e03 */
[C---:B------:R-:W-:Y:S02]  /*0380*/  SHF.L.W.U32.HI R2, R3.reuse, 0x2, R0 ;  /* 0x0000000203027819 */ /* 0x040fe40000010e00 */
[----:B------:R-:W-:Y:S02]  /*0390*/  SHF.L.U32 R3, R3, 0x2, RZ ;  /* 0x0000000203037819 */ /* 0x000fe400000006ff */
[----:B------:R-:W-:Y:S02]  /*03a0*/  SHF.R.S32.HI R4, RZ, 0x1f, R2 ;  /* 0x0000001fff047819 */ /* 0x000fe40000011402 */
[----:B------:R-:W-:Y:S02]  /*03b0*/  ISETP.GE.AND P0, PT, R2, RZ, PT ;  /* 0x000000ff0200720c */ /* 0x000fe40003f06270 */
[C---:B------:R-:W-:Y:S02]  /*03c0*/  LOP3.LUT R10, R4.reuse, R3, RZ, 0x3c, !PT ;  /* 0x00000003040a7212 */ /* 0x040fe400078e3cff */
[----:B------:R-:W-:-:S02]  /*03d0*/  LOP3.LUT R11, R4, R2, RZ, 0x3c, !PT ;  /* 0x00000002040b7212 */ /* 0x000fc400078e3cff */
[----:B------:R-:W-:-:S04]  /*03e0*/  SHF.R.U32.HI R3, RZ, 0x1e, R0 ;  /* 0x0000001eff037819 */ /* 0x000fc80000011600 */
[----:B------:R-:W1:Y:S01]  /*03f0*/  I2F.F64.S64 R10, R10 ;  /* 0x0000000a000a7312 */ /* 0x000e620000301c00 */
[----:B------:R-:W-:Y:S01]  /*0400*/  LEA.HI R2, R2, R3, RZ, 0x1 ;  /* 0x0000000302027211 */ /* 0x000fe200078f08ff */
[----:B-1----:R-:W-:-:S10]  /*0410*/  DMUL R4, R10, UR4 ;  /* 0x000000040a047c28 */ /* 0x002fd40008000000 */
[----:B------:R-:W1:Y:S02]  /*0420*/  F2F.F32.F64 R4, R4 ;  /* 0x0000000400047310 */ /* 0x000e640000301000 */
[----:B01----:R-:W-:-:S07]  /*0430*/  FSEL R0, -R4, R4, !P0 ;  /* 0x0000000404007208 */ /* 0x003fce0004000100 */
.L_x_19:
[----:B------:R-:W-:Y:S05]  /*0440*/  BSYNC.RECONVERGENT B0 ;  /* 0x0000000000007941 */ /* 0x000fea0003800200 */
.L_x_18:
[----:B------:R-:W0:Y:S01]  /*0450*/  S2UR UR6, SR_CgaCtaId ;  /* 0x00000000000679c3 */ /* 0x000e220000008800 */
[----:B------:R-:W-:Y:S02]  /*0460*/  IMAD.MOV.U32 R4, RZ, RZ, 0x37cbac00 ;  /* 0x37cbac00ff047424 */ /* 0x000fe400078e00ff */
[----:B------:R-:W-:Y:S01]  /*0470*/  FMUL R3, R0, R0 ;  /* 0x0000000000037220 */ /* 0x000fe20000400000 */
[----:B------:R-:W-:Y:S01]  /*0480*/  IMAD.MOV.U32 R8, RZ, RZ, 0x394d4153 ;  /* 0x394d4153ff087424 */ /* 0x000fe200078e00ff */
[----:B------:R-:W-:Y:S01]  /*0490*/  UMOV UR4, 0x400 ;  /* 0x0000040000047882 */ /* 0x000fe20000000000 */
[C---:B------:R-:W-:Y:S01]  /*04a0*/  LOP3.LUT P1, RZ, R2.reuse, 0x2, RZ, 0xc0, !PT ;  /* 0x0000000202ff7812 */ /* 0x040fe2000782c0ff */
[C---:B------:R-:W-:Y:S01]  /*04b0*/  FFMA R4, R3.reuse, R4, -0.0013887860113754868507 ;  /* 0xbab607ed03047423 */ /* 0x040fe20000000004 */
[C---:B------:R-:W-:Y:S01]  /*04c0*/  FFMA R8, R3.reuse, -R8, 0.0083327032625675201416 ;  /* 0x3c0885e403087423 */ /* 0x040fe20000000808 */
[----:B------:R-:W1:Y:S01]  /*04d0*/  S2UR UR8, SR_CTAID.X ;  /* 0x00000000000879c3 */ /* 0x000e620000002500 */
[C---:B------:R-:W-:Y:S01]  /*04e0*/  FFMA R5, R3.reuse, R0, RZ ;  /* 0x0000000003057223 */ /* 0x040fe200000000ff */
[C---:B------:R-:W-:Y:S01]  /*04f0*/  FFMA R4, R3.reuse, R4, 0.041666727513074874878 ;  /* 0x3d2aaabb03047423 */ /* 0x040fe20000000004 */
[C---:B------:R-:W-:Y:S01]  /*0500*/  FFMA R8, R3.reuse, R8, -0.16666662693023681641 ;  /* 0xbe2aaaa803087423 */ /* 0x040fe20000000008 */
[----:B------:R-:W-:Y:S01]  /*0510*/  UIADD3 UR5, UPT, UPT, UR4, 0x800, URZ ;  /* 0x0000080004057890 */ /* 0x000fe2000fffe0ff */
[----:B------:R-:W-:Y:S01]  /*0520*/  MOV R9, 0x10 ;  /* 0x0000001000097802 */ /* 0x000fe20000000f00 */
[----:B------:R-:W-:Y:S01]  /*0530*/  FFMA R4, R3, R4, -0.4999999701976776123 ;  /* 0xbeffffff03047423 */ /* 0x000fe20000000004 */
[----:B------:R-:W-:Y:S01]  /*0540*/  FFMA R5, R5, R8, R0 ;  /* 0x0000000805057223 */ /* 0x000fe20000000000 */
[----:B------:R-:W1:Y:S01]  /*0550*/  LDC R10, c[0x0][0x360] ;  /* 0x0000d800ff0a7b82 */ /* 0x000e620000000800 */
[C---:B------:R-:W-:Y:S01]  /*0560*/  LOP3.LUT R0, R2.reuse, 0x1, RZ, 0xc0, !PT ;  /* 0x0000000102007812 */ /* 0x040fe200078ec0ff */
[----:B------:R-:W-:Y:S01]  /*0570*/  FFMA R4, R3, R4, 1 ;  /* 0x3f80000003047423 */ /* 0x000fe20000000004 */
[----:B------:R-:W-:Y:S01]  /*0580*/  VIADD R3, R2, 0x1 ;  /* 0x0000000102037836 */ /* 0x000fe20000000000 */
[----:B------:R-:W2:Y:S01]  /*0590*/  LDCU UR39, c[0x0][0x3a0] ;  /* 0x00007400ff2777ac */ /* 0x000ea20008000800 */
[----:B------:R-:W-:Y:S01]  /*05a0*/  ISETP.NE.U32.AND P0, PT, R0, 0x1, PT ;  /* 0x000000010000780c */ /* 0x000fe20003f05070 */
[----:B0-----:R-:W-:-:S02]  /*05b0*/  ULEA UR38, UR6, UR4, 0x18 ;  /* 0x0000000406267291 */ /* 0x001fc4000f8ec0ff */
[----:B------:R-:W-:Y:S01]  /*05c0*/  LOP3.LUT P2, RZ, R3, 0x2, RZ, 0xc0, !PT ;  /* 0x0000000203ff7812 */ /* 0x000fe2000784c0ff */
[----:B------:R-:W-:Y:S01]  /*05d0*/  ULEA UR5, UR6, UR5, 0x18 ;  /* 0x0000000506057291 */ /* 0x000fe2000f8ec0ff */
[----:B------:R-:W-:Y:S01]  /*05e0*/  FSEL R0, R4, R5, !P0 ;  /* 0x0000000504007208 */ /* 0x000fe20004000000 */
[----:B------:R-:W0:Y:S01]  /*05f0*/  LDCU.64 UR40, c[0x0][0x380] ;  /* 0x00007000ff2877ac */ /* 0x000e220008000a00 */
[----:B------:R-:W-:Y:S02]  /*0600*/  FSEL R3, R5, R4, !P0 ;  /* 0x0000000405037208 */ /* 0x000fe40004000000 */
[C---:B------:R-:W-:Y:S02]  /*0610*/  LEA R5, R7.reuse, UR38, 0x2 ;  /* 0x0000002607057c11 */ /* 0x040fe4000f8e10ff */
[----:B------:R-:W-:Y:S02]  /*0620*/  FSEL R0, R0, -R0, !P1 ;  /* 0x8000000000007208 */ /* 0x000fe40004800000 */
[----:B------:R-:W-:-:S02]  /*0630*/  LEA R8, R7, UR5, 0x2 ;  /* 0x0000000507087c11 */ /* 0x000fc4000f8e10ff */
[----:B------:R-:W-:Y:S01]  /*0640*/  FSEL R3, R3, -R3, !P2 ;  /* 0x8000000303037208 */ /* 0x000fe20005000000 */
[----:B------:R3:W-:Y:S01]  /*0650*/  STS [R5], R0 ;  /* 0x0000000005007388 */ /* 0x0007e20000000800 */
[----:B------:R-:W4:Y:S01]  /*0660*/  LDCU.64 UR4, c[0x4][URZ] ;  /* 0x01000000ff0477ac */ /* 0x000f220008000a00 */
[----:B-1----:R-:W-:Y:S01]  /*0670*/  IMAD R2, R10, UR8, R7 ;  /* 0x000000080a027c24 */ /* 0x002fe2000f8e0207 */
[----:B------:R-:W-:Y:S01]  /*0680*/  IADD3 R6, P0, P1, R1, 0x20, R6 ;  /* 0x0000002001067810 */ /* 0x000fe2000791e006 */
[----:B------:R1:W-:Y:S01]  /*0690*/  STS [R8], R3 ;  /* 0x0000000308007388 */ /* 0x0003e20000000800 */
[----:B------:R1:W0:Y:S02]  /*06a0*/  LDC.64 R10, c[0x4][R9] ;  /* 0x01000000090a7b82 */ /* 0x0002240000000a00 */
[----:B------:R-:W-:Y:S01]  /*06b0*/  IADD3.X R7, PT, PT, RZ, UR7, RZ, P0, P1 ;  /* 0x00000007ff077c10 */ /* 0x000fe200087e24ff */
[----:B------:R1:W-:Y:S01]  /*06c0*/  STL [R1+0x20], R2 ;  /* 0x0000200201007387 */ /* 0x0003e20000100800 */
[----:B----4-:R-:W-:Y:S01]  /*06d0*/  IMAD.U32 R4, RZ, RZ, UR4 ;  /* 0x00000004ff047e24 */ /* 0x010fe2000f8e00ff */
[----:B---3--:R-:W-:-:S03]  /*06e0*/  MOV R5, UR5 ;  /* 0x0000000500057c02 */ /* 0x008fc60008000f00 */
[----:B--2---:R-:W-:Y:S06]  /*06f0*/  BAR.SYNC.DEFER_BLOCKING 0x0 ;  /* 0x0000000000007b1d */ /* 0x004fec0000010000 */
[----:B------:R-:W-:-:S07]  /*0700*/  LEPC R20, `(.L_x_21) ;  /* 0x000000001014794e */ /* 0x000fce0000000000 */
[----:B01----:R-:W-:Y:S05]  /*0710*/  CALL.ABS.NOINC R10 ;  /* 0x000000000a007343 */ /* 0x003fea0003c00000 */
.L_x_21:
[----:B------:R-:W0:Y:S02]  /*0720*/  LDC R10, c[0x0][0x398] ;  /* 0x0000e600ff0a7b82 */ /* 0x000e240000000800 */
[----:B0-----:R-:W-:-:S13]  /*0730*/  ISETP.GE.AND P0, PT, R10, 0x1, PT ;  /* 0x000000010a00780c */ /* 0x001fda0003f06270 */
[----:B------:R-:W-:Y:S05]  /*0740*/  @!P0 EXIT ;  /* 0x000000000000894d */ /* 0x000fea0003800000 */
[----:B------:R-:W-:Y:S01]  /*0750*/  ISETP.NE.AND P0, PT, R10, 0x1, PT ;  /* 0x000000010a00780c */ /* 0x000fe20003f05270 */
[----:B------:R-:W-:-:S12]  /*0760*/  IMAD.MOV.U32 R3, RZ, RZ, RZ ;  /* 0x000000ffff037224 */ /* 0x000fd800078e00ff */
[----:B------:R-:W-:Y:S05]  /*0770*/  @!P0 BRA `(.L_x_22) ;  /* 0x0000000800548947 */ /* 0x000fea0003800000 */
[----:B------:R-:W0:Y:S01]  /*0780*/  LDC R0, c[0x0][0x3a4] ;  /* 0x0000e900ff007b82 */ /* 0x000e220000000800 */
[----:B------:R-:W-:Y:S01]  /*0790*/  LOP3.LUT R3, R10, 0x7ffffffe, RZ, 0xc0, !PT ;  /* 0x7ffffffe0a037812 */ /* 0x000fe200078ec0ff */
[----:B------:R-:W-:-:S04]  /*07a0*/  IMAD.MOV.U32 R17, RZ, RZ, 0x1 ;  /* 0x00000001ff117424 */ /* 0x000fc800078e00ff */
[----:B------:R-:W-:Y:S02]  /*07b0*/  IMAD.MOV R22, RZ, RZ, -R3 ;  /* 0x000000ffff167224 */ /* 0x000fe400078e0a03 */
[----:B------:R-:W1:Y:S08]  /*07c0*/  LDC.64 R4, c[0x0][0x390] ;  /* 0x0000e400ff047b82 */ /* 0x000e700000000a00 */
[----:B------:R-:W2:Y:S08]  /*07d0*/  LDC.64 R6, c[0x0][0x380] ;  /* 0x0000e000ff067b82 */ /* 0x000eb00000000a00 */
[----:B------:R-:W3:Y:S02]  /*07e0*/  LDC.64 R8, c[0x0][0x388] ;  /* 0x0000e200ff087b82 */ /* 0x000ee40000000a00 */
.L_x_26:
[----:B------:R-:W-:Y:S01]  /*07f0*/  VIADD R23, R17, 0xffffffff ;  /* 0xffffffff11177836 */ /* 0x000fe20000000000 */
[----:B------:R-:W-:-:S04]  /*0800*/  IADD3 R22, PT, PT, R22, 0x2, RZ ;  /* 0x0000000216167810 */ /* 0x000fc80007ffe0ff */
[----:B------:R-:W-:Y:S02]  /*0810*/  SHF.R.U32.HI R10, RZ, R23, R2 ;  /* 0x00000017ff0a7219 */ /* 0x000fe40000011602 */
[----:B------:R-:W-:Y:S02]  /*0820*/  ISETP.NE.AND P0, PT, R22, RZ, PT ;  /* 0x000000ff1600720c */ /* 0x000fe40003f05270 */
[----:B------:R-:W-:-:S13]  /*0830*/  ISETP.NE.AND P1, PT, R10, RZ, PT ;  /* 0x000000ff0a00720c */ /* 0x000fda0003f25270 */
[----:B0---4-:R-:W-:Y:S05]  /*0840*/  @P1 BRA `(.L_x_23) ;  /* 0x0000000000f41947 */ /* 0x011fea0003800000 */
[----:B------:R-:W-:-:S05]  /*0850*/  IMAD.MOV.U32 R10, RZ, RZ, 0x2 ;  /* 0x00000002ff0a7424 */ /* 0x000fca00078e00ff */
[----:B------:R-:W-:-:S05]  /*0860*/  SHF.L.U32 R21, R10, R23, RZ ;  /* 0x000000170a157219 */ /* 0x000fca00000006ff */
[----:B------:R-:W-:-:S05]  /*0870*/  IMAD R21, R2, 0x2, R21 ;  /* 0x0000000202157824 */ /* 0x000fca00078e0215 */
[----:B------:R-:W-:-:S05]  /*0880*/  IADD3 R14, P1, PT, R21, UR40, RZ ;  /* 0x00000028150e7c10 */ /* 0x000fca000ff3e0ff */
[----:B------:R-:W-:-:S06]  /*0890*/  IMAD.X R15, RZ, RZ, UR41, P1 ;  /* 0x00000029ff0f7e24 */ /* 0x000fcc00088e06ff */
[----:B------:R-:W0:Y:S01]  /*08a0*/  LDG.E.S16 R15, desc[UR36][R14.64] ;  /* 0x000000240e0f7981 */ /* 0x000e22000c1e1700 */
[----:B------:R-:W-:Y:S01]  /*08b0*/  HFMA2 R12, -RZ, RZ, 0, 0 ;  /* 0x00000000ff0c7431 */ /* 0x000fe200000001ff */
[----:B------:R-:W-:Y:S01]  /*08c0*/  SHF.R.U32.HI R19, RZ, 0x1, R21 ;  /* 0x00000001ff137819 */ /* 0x000fe20000011615 */
[----:B0-----:R-:W-:-:S04]  /*08d0*/  IMAD.IADD R13, R15, 0x1, R0 ;  /* 0x000000010f0d7824 */ /* 0x001fc800078e0200 */
[----:B------:R-:W-:-:S04]  /*08e0*/  IMAD.HI R10, R13, -0x49f49f49, R12 ;  /* 0xb60b60b70d0a7827 */ /* 0x000fc800078e020c */
[----:B------:R-:W-:Y:S01]  /*08f0*/  IMAD.HI.U32 R12, R19, -0x49f49f49, RZ ;  /* 0xb60b60b7130c7827 */ /* 0x000fe200078e00ff */
[----:B------:R-:W-:-:S04]  /*0900*/  SHF.R.U32.HI R11, RZ, 0x1f, R10 ;  /* 0x0000001fff0b7819 */ /* 0x000fc8000001160a */
[----:B------:R-:W-:Y:S02]  /*0910*/  SHF.R.U32.HI R12, RZ, 0x8, R12 ;  /* 0x00000008ff0c7819 */ /* 0x000fe4000001160c */
[----:B------:R-:W-:Y:S01]  /*0920*/  LEA.HI.SX32 R25, R10, R11, 0x18 ;  /* 0x0000000b0a197211 */ /* 0x000fe200078fc2ff */
[----:B--2---:R-:W-:-:S04]  /*0930*/  IMAD.WIDE.U32 R10, R21, 0x2, R6 ;  /* 0x00000002150a7825 */ /* 0x004fc800078e0006 */
[----:B------:R-:W-:Y:S02]  /*0940*/  IMAD R27, R12, -0x168, R19 ;  /* 0xfffffe980c1b7824 */ /* 0x000fe400078e0213 */
[----:B------:R-:W-:Y:S02]  /*0950*/  IMAD R25, R25, -0x168, R13 ;  /* 0xfffffe9819197824 */ /* 0x000fe400078e020d */
[----:B------:R-:W-:-:S03]  /*0960*/  IMAD.WIDE.U32 R14, R27, 0x2, R6 ;  /* 0x000000021b0e7825 */ /* 0x000fc600078e0006 */
[----:B------:R0:W-:Y:S04]  /*0970*/  STG.E.U16 desc[UR36][R10.64], R25 ;  /* 0x000000190a007986 */ /* 0x0001e8000c101524 */
[----:B------:R-:W2:Y:S01]  /*0980*/  LDG.E.S16 R15, desc[UR36][R14.64] ;  /* 0x000000240e0f7981 */ /* 0x000ea2000c1e1700 */
[----:B------:R-:W-:Y:S01]  /*0990*/  IMAD.MOV.U32 R12, RZ, RZ, RZ ;  /* 0x000000ffff0c7224 */ /* 0x000fe200078e00ff */
[----:B0-----:R-:W-:-:S05]  /*09a0*/  LEA R25, R25, UR38, 0x2 ;  /* 0x0000002619197c11 */ /* 0x001fca000f8e10ff */
[----:B------:R-:W0:Y:S01]  /*09b0*/  LDS R18, [R25] ;  /* 0x0000000019127984 */ /* 0x000e220000000800 */
[----:B--2---:R-:W-:-:S05]  /*09c0*/  IADD3 R13, PT, PT, R15, 0x168, -R0 ;  /* 0x000001680f0d7810 */ /* 0x004fca0007ffe800 */
[----:B------:R-:W-:-:S05]  /*09d0*/  IMAD.HI R12, R13, -0x49f49f49, R12 ;  /* 0xb60b60b70d0c7827 */ /* 0x000fca00078e020c */
[----:B------:R-:W-:-:S04]  /*09e0*/  SHF.R.U32.HI R27, RZ, 0x1f, R12 ;  /* 0x0000001fff1b7819 */ /* 0x000fc8000001160c */
[----:B------:R-:W-:-:S05]  /*09f0*/  LEA.HI R27, R12, R27, RZ, 0x18 ;  /* 0x0000001b0c1b7211 */ /* 0x000fca00078fc0ff */
[----:B------:R-:W-:Y:S02]  /*0a00*/  IMAD R27, R27, -0x168, R13 ;  /* 0xfffffe981b1b7824 */ /* 0x000fe400078e020d */
[----:B---3--:R-:W-:-:S03]  /*0a10*/  IMAD.WIDE.U32 R12, R19, 0x4, R8 ;  /* 0x00000004130c7825 */ /* 0x008fc600078e0008 */
[----:B------:R-:W-:Y:S04]  /*0a20*/  STG.E.U16 desc[UR36][R10.64+0x2], R27 ;  /* 0x0000021b0a007986 */ /* 0x000fe8000c101524 */
[----:B------:R-:W0:Y:S01]  /*0a30*/  LDG.E R29, desc[UR36][R12.64] ;  /* 0x000000240c1d7981 */ /* 0x000e22000c1e1900 */
[----:B------:R-:W-:Y:S01]  /*0a40*/  IMAD.WIDE.U32 R14, R21, 0x4, R8 ;  /* 0x00000004150e7825 */ /* 0x000fe200078e0008 */
[----:B------:R-:W2:Y:S03]  /*0a50*/  S2UR UR5, SR_CgaCtaId ;  /* 0x00000000000579c3 */ /* 0x000ea60000008800 */
[----:B0-----:R-:W-:-:S05]  /*0a60*/  FFMA R29, R18, R16, R29 ;  /* 0x00000010121d7223 */ /* 0x001fca000000001d */
[----:B------:R-:W-:Y:S04]  /*0a70*/  STG.E desc[UR36][R14.64], R29 ;  /* 0x0000001d0e007986 */ /* 0x000fe8000c101924 */
[----:B------:R-:W3:Y:S01]  /*0a80*/  LDG.E.U16 R24, desc[UR36][R10.64] ;  /* 0x000000240a187981 */ /* 0x000ee2000c1e1500 */
[----:B-1----:R-:W-:-:S05]  /*0a90*/  IMAD.WIDE.U32 R18, R19, 0x4, R4 ;  /* 0x0000000413127825 */ /* 0x002fca00078e0004 */
[----:B------:R-:W4:Y:S01]  /*0aa0*/  LDG.E R20, desc[UR36][R18.64] ;  /* 0x0000002412147981 */ /* 0x000f22000c1e1900 */
[----:B------:R-:W-:Y:S02]  /*0ab0*/  UMOV UR4, 0x400 ;  /* 0x0000040000047882 */ /* 0x000fe40000000000 */
[----:B------:R-:W-:-:S04]  /*0ac0*/  UIADD3 UR4, UPT, UPT, UR4, 0x800, URZ ;  /* 0x0000080004047890 */ /* 0x000fc8000fffe0ff */
[----:B--2---:R-:W-:Y:S01]  /*0ad0*/  ULEA UR4, UR5, UR4, 0x18 ;  /* 0x0000000405047291 */ /* 0x004fe2000f8ec0ff */
[----:B---3--:R-:W-:-:S05]  /*0ae0*/  PRMT R24, R24, 0x9910, RZ ;  /* 0x0000991018187816 */ /* 0x008fca00000000ff */
[----:B------:R-:W-:-:S05]  /*0af0*/  LEA R24, R24, UR4, 0x2 ;  /* 0x0000000418187c11 */ /* 0x000fca000f8e10ff */
[----:B------:R-:W4:Y:S02]  /*0b00*/  LDS R25, [R24] ;  /* 0x0000000018197984 */ /* 0x000f240000000800 */
[----:B----4-:R-:W-:Y:S01]  /*0b10*/  FFMA R25, R25, R16, R20 ;  /* 0x0000001019197223 */ /* 0x010fe20000000014 */
[----:B------:R-:W-:-:S05]  /*0b20*/  IMAD.WIDE.U32 R20, R21, 0x4, R4 ;  /* 0x0000000415147825 */ /* 0x000fca00078e0004 */
[----:B------:R-:W-:Y:S04]  /*0b30*/  STG.E desc[UR36][R20.64], R25 ;  /* 0x0000001914007986 */ /* 0x000fe8000c101924 */
[----:B------:R-:W2:Y:S04]  /*0b40*/  LDG.E.U16 R26, desc[UR36][R10.64+0x2] ;  /* 0x000002240a1a7981 */ /* 0x000ea8000c1e1500 */
[----:B------:R-:W3:Y:S01]  /*0b50*/  LDG.E R13, desc[UR36][R12.64] ;  /* 0x000000240c0d7981 */ /* 0x000ee2000c1e1900 */
[----:B--2---:R-:W-:-:S04]  /*0b60*/  PRMT R26, R26, 0x9910, RZ ;  /* 0x000099101a1a7816 */ /* 0x004fc800000000ff */
[----:B------:R-:W-:-:S06]  /*0b70*/  LEA R26, R26, UR38, 0x2 ;  /* 0x000000261a1a7c11 */ /* 0x000fcc000f8e10ff */
[----:B------:R-:W3:Y:S02]  /*0b80*/  LDS R26, [R26] ;  /* 0x000000001a1a7984 */ /* 0x000ee40000000800 */
[----:B---3--:R-:W-:-:S05]  /*0b90*/  FFMA R27, R26, R16, R13 ;  /* 0x000000101a1b7223 */ /* 0x008fca000000000d */
[----:B------:R-:W-:Y:S04]  /*0ba0*/  STG.E desc[UR36][R14.64+0x4], R27 ;  /* 0x0000041b0e007986 */ /* 0x000fe8000c101924 */
[----:B------:R-:W2:Y:S04]  /*0bb0*/  LDG.E.U16 R24, desc[UR36][R10.64+0x2] ;  /* 0x000002240a187981 */ /* 0x000ea8000c1e1500 */
[----:B------:R-:W3:Y:S01]  /*0bc0*/  LDG.E R19, desc[UR36][R18.64] ;  /* 0x0000002412137981 */ /* 0x000ee2000c1e1900 */
[----:B--2---:R-:W-:-:S04]  /*0bd0*/  PRMT R24, R24, 0x9910, RZ ;  /* 0x0000991018187816 */ /* 0x004fc800000000ff */
[----:B------:R-:W-:-:S06]  /*0be0*/  LEA R12, R24, UR4, 0x2 ;  /* 0x00000004180c7c11 */ /* 0x000fcc000f8e10ff */
[----:B------:R-:W3:Y:S02]  /*0bf0*/  LDS R12, [R12] ;  /* 0x000000000c0c7984 */ /* 0x000ee40000000800 */
[----:B---3--:R-:W-:-:S05]  /*0c00*/  FFMA R13, R12, R16, R19 ;  /* 0x000000100c0d7223 */ /* 0x008fca0000000013 */
[----:B------:R4:W-:Y:S02]  /*0c10*/  STG.E desc[UR36][R20.64+0x4], R13 ;  /* 0x0000040d14007986 */ /* 0x0009e4000c101924 */
.L_x_23:
[----:B------:R-:W-:Y:S05]  /*0c20*/  WARPSYNC.ALL ;  /* 0x0000000000007948 */ /* 0x000fea0003800000 */
[----:B------:R-:W-:Y:S01]  /*0c30*/  BAR.SYNC.DEFER_BLOCKING 0x0 ;  /* 0x0000000000007b1d */ /* 0x000fe20000010000 */
[----:B------:R-:W-:Y:S01]  /*0c40*/  SHF.R.U32.HI R10, RZ, R17, R2 ;  /* 0x00000011ff0a7219 */ /* 0x000fe20000011602 */
[----:B------:R-:W-:-:S06]  /*0c50*/  FMUL R16, R16, UR39 ;  /* 0x0000002710107c20 */ /* 0x000fcc0008400000 */
[----:B------:R-:W-:Y:S01]  /*0c60*/  BAR.SYNC.DEFER_BLOCKING 0x0 ;  /* 0x0000000000007b1d */ /* 0x000fe20000010000 */
[----:B------:R-:W-:-:S05]  /*0c70*/  ISETP.NE.AND P1, PT, R10, RZ, PT ;  /* 0x000000ff0a00720c */ /* 0x000fca0003f25270 */
[----:B------:R-:W-:Y:S08]  /*0c80*/  BSSY.RECONVERGENT B0, `(.L_x_24) ;  /* 0x000003f000007945 */ /* 0x000ff00003800200 */
[----:B------:R-:W-:Y:S05]  /*0c90*/  @P1 BRA `(.L_x_25) ;  /* 0x0000000000f41947 */ /* 0x000fea0003800000 */
[----:B------:R-:W-:-:S05]  /*0ca0*/  IMAD.MOV.U32 R10, RZ, RZ, 0x4 ;  /* 0x00000004ff0a7424 */ /* 0x000fca00078e00ff */
[----:B----4-:R-:W-:-:S05]  /*0cb0*/  SHF.L.U32 R21, R10, R23, RZ ;  /* 0x000000170a157219 */ /* 0x010fca00000006ff */
[----:B------:R-:W-:-:S05]  /*0cc0*/  IMAD R21, R2, 0x2, R21 ;  /* 0x0000000202157824 */ /* 0x000fca00078e0215 */
[----:B------:R-:W-:-:S04]  /*0cd0*/  IADD3 R14, P1, PT, R21, UR40, RZ ;  /* 0x00000028150e7c10 */ /* 0x000fc8000ff3e0ff */
[----:B------:R-:W-:-:S06]  /*0ce0*/  IADD3.X R15, PT, PT, RZ, UR41, RZ, P1, !PT ;  /* 0x00000029ff0f7c10 */ /* 0x000fcc0008ffe4ff */
[----:B------:R-:W0:Y:S01]  /*0cf0*/  LDG.E.S16 R15, desc[UR36][R14.64] ;  /* 0x000000240e0f7981 */ /* 0x000e22000c1e1700 */
[----:B------:R-:W-:Y:S01]  /*0d00*/  SHF.R.U32.HI R19, RZ, 0x1, R21 ;  /* 0x00000001ff137819 */ /* 0x000fe20000011615 */
[----:B------:R-:W-:Y:S02]  /*0d10*/  IMAD.MOV.U32 R12, RZ, RZ, RZ ;  /* 0x000000ffff0c7224 */ /* 0x000fe400078e00ff */
        /* <DEDUP_REMOVED lines=13> */
[----:B------:R-:W-:-:S06]  /*0df0*/  LEA R20, R15, UR38, 0x2 ;  /* 0x000000260f147c11 */ /* 0x000fcc000f8e10ff */
[----:B------:R-:W4:Y:S01]  /*0e00*/  LDS R20, [R20] ;  /* 0x0000000014147984 */ /* 0x000f220000000800 */
[----:B--2---:R-:W-:-:S05]  /*0e10*/  IADD3 R13, PT, PT, R25, 0x168, -R0 ;  /* 0x00000168190d7810 */ /* 0x004fca0007ffe800 */
[----:B------:R-:W-:-:S05]  /*0e20*/  IMAD.HI R12, R13, -0x49f49f49, R12 ;  /* 0xb60b60b70d0c7827 */ /* 0x000fca00078e020c */
[----:B------:R-:W-:-:S04]  /*0e30*/  SHF.R.U32.HI R23, RZ, 0x1f, R12 ;  /* 0x0000001fff177819 */ /* 0x000fc8000001160c */
[----:B------:R-:W-:-:S05]  /*0e40*/  LEA.HI R23, R12, R23, RZ, 0x18 ;  /* 0x000000170c177211 */ /* 0x000fca00078fc0ff */
[----:B------:R-:W-:Y:S02]  /*0e50*/  IMAD R23, R23, -0x168, R13 ;  /* 0xfffffe9817177824 */ /* 0x000fe400078e020d */
[----:B---3--:R-:W-:-:S03]  /*0e60*/  IMAD.WIDE.U32 R12, R19, 0x4, R8 ;  /* 0x00000004130c7825 */ /* 0x008fc600078e0008 */
[----:B------:R2:W-:Y:S04]  /*0e70*/  STG.E.U16 desc[UR36][R10.64+0x2], R23 ;  /* 0x000002170a007986 */ /* 0x0005e8000c101524 */
[----:B------:R-:W4:Y:S01]  /*0e80*/  LDG.E R27, desc[UR36][R12.64] ;  /* 0x000000240c1b7981 */ /* 0x000f22000c1e1900 */
[----:B0-----:R-:W-:-:S04]  /*0e90*/  IMAD.WIDE.U32 R14, R21, 0x4, R8 ;  /* 0x00000004150e7825 */ /* 0x001fc800078e0008 */
[----:B-1----:R-:W-:Y:S01]  /*0ea0*/  IMAD.WIDE.U32 R18, R19, 0x4, R4 ;  /* 0x0000000413127825 */ /* 0x002fe200078e0004 */
[----:B------:R-:W0:Y:S03]  /*0eb0*/  S2UR UR5, SR_CgaCtaId ;  /* 0x00000000000579c3 */ /* 0x000e260000008800 */
[----:B----4-:R-:W-:-:S05]  /*0ec0*/  FFMA R27, R16, R20, R27 ;  /* 0x00000014101b7223 */ /* 0x010fca000000001b */
[----:B------:R-:W-:Y:S04]  /*0ed0*/  STG.E desc[UR36][R14.64], R27 ;  /* 0x0000001b0e007986 */ /* 0x000fe8000c101924 */
[----:B------:R-:W2:Y:S04]  /*0ee0*/  LDG.E.U16 R24, desc[UR36][R10.64] ;  /* 0x000000240a187981 */ /* 0x000ea8000c1e1500 */
[----:B------:R-:W3:Y:S01]  /*0ef0*/  LDG.E R25, desc[UR36][R18.64] ;  /* 0x0000002412197981 */ /* 0x000ee2000c1e1900 */
[----:B------:R-:W-:Y:S01]  /*0f00*/  UMOV UR4, 0x400 ;  /* 0x0000040000047882 */ /* 0x000fe20000000000 */
[----:B------:R-:W-:Y:S01]  /*0f10*/  IMAD.WIDE.U32 R20, R21, 0x4, R4 ;  /* 0x0000000415147825 */ /* 0x000fe200078e0004 */
[----:B------:R-:W-:-:S04]  /*0f20*/  UIADD3 UR4, UPT, UPT, UR4, 0x800, URZ ;  /* 0x0000080004047890 */ /* 0x000fc8000fffe0ff */
[----:B0-----:R-:W-:Y:S01]  /*0f30*/  ULEA UR4, UR5, UR4, 0x18 ;  /* 0x0000000405047291 */ /* 0x001fe2000f8ec0ff */
[----:B--2---:R-:W-:-:S05]  /*0f40*/  PRMT R23, R24, 0x9910, RZ ;  /* 0x0000991018177816 */ /* 0x004fca00000000ff */
        /* <DEDUP_REMOVED lines=18> */
.L_x_25:
[----:B------:R-:W-:Y:S05]  /*1070*/  BSYNC.RECONVERGENT B0 ;  /* 0x0000000000007941 */ /* 0x000fea0003800200 */
.L_x_24:
[----:B------:R-:W-:Y:S01]  /*1080*/  BAR.SYNC.DEFER_BLOCKING 0x0 ;  /* 0x0000000000007b1d */ /* 0x000fe20000010000 */
[----:B------:R-:W-:Y:S01]  /*1090*/  FMUL R16, R16, UR39 ;  /* 0x0000002710107c20 */ /* 0x000fe20008400000 */
[----:B------:R-:W-:-:S06]  /*10a0*/  IADD3 R17, PT, PT, R17, 0x2, RZ ;  /* 0x0000000211117810 */ /* 0x000fcc0007ffe0ff */
[----:B------:R-:W-:Y:S06]  /*10b0*/  BAR.SYNC.DEFER_BLOCKING 0x0 ;  /* 0x0000000000007b1d */ /* 0x000fec0000010000 */
[----:B------:R-:W-:Y:S05]  /*10c0*/  @P0 BRA `(.L_x_26) ;  /* 0xfffffff400c80947 */ /* 0x000fea000383ffff */
.L_x_22:
[----:B0-----:R-:W0:Y:S02]  /*10d0*/  LDC R0, c[0x0][0x398] ;  /* 0x0000e600ff007b82 */ /* 0x001e240000000800 */
[----:B0-----:R-:W-:-:S04]  /*10e0*/  LOP3.LUT R0, R0, 0x1, RZ, 0xc0, !PT ;  /* 0x0000000100007812 */ /* 0x001fc800078ec0ff */
[----:B------:R-:W-:-:S13]  /*10f0*/  ISETP.NE.U32.AND P0, PT, R0, 0x1, PT ;  /* 0x000000010000780c */ /* 0x000fda0003f05070 */
[----:B------:R-:W-:Y:S05]  /*1100*/  @P0 EXIT ;  /* 0x000000000000094d */ /* 0x000fea0003800000 */
[----:B------:R-:W-:-:S04]  /*1110*/  SHF.R.U32.HI R0, RZ, R3, R2 ;  /* 0x00000003ff007219 */ /* 0x000fc80000011602 */
[----:B------:R-:W-:-:S13]  /*1120*/  ISETP.NE.AND P0, PT, R0, RZ, PT ;  /* 0x000000ff0000720c */ /* 0x000fda0003f05270 */
[----:B------:R-:W-:Y:S05]  /*1130*/  @P0 BRA `(.L_x_27) ;  /* 0x0000000400080947 */ /* 0x000fea0003800000 */
[----:B------:R-:W0:Y:S01]  /*1140*/  LDCU.64 UR4, c[0x0][0x380] ;  /* 0x00007000ff0477ac */ /* 0x000e220008000a00 */
[----:B------:R-:W-:Y:S01]  /*1150*/  IMAD.MOV.U32 R0, RZ, RZ, 0x2 ;  /* 0x00000002ff007424 */ /* 0x000fe200078e00ff */
[----:B----4-:R-:W4:Y:S04]  /*1160*/  LDC R13, c[0x0][0x3a4] ;  /* 0x0000e900ff0d7b82 */ /* 0x010f280000000800 */
[----:B------:R-:W-:-:S04]  /*1170*/  SHF.L.U32 R3, R0, R3, RZ ;  /* 0x0000000300037219 */ /* 0x000fc800000006ff */
[----:B--2---:R-:W2:Y:S01]  /*1180*/  LDC.64 R6, c[0x0][0x380] ;  /* 0x0000e000ff067b82 */ /* 0x004ea20000000a00 */
[----:B------:R-:W-:-:S05]  /*1190*/  IMAD R0, R2, 0x2, R3 ;  /* 0x0000000202007824 */ /* 0x000fca00078e0203 */
[----:B0-----:R-:W-:-:S05]  /*11a0*/  IADD3 R2, P0, PT, R0, UR4, RZ ;  /* 0x0000000400027c10 */ /* 0x001fca000ff1e0ff */
[----:B------:R-:W-:-:S05]  /*11b0*/  IMAD.X R3, RZ, RZ, UR5, P0 ;  /* 0x00000005ff037e24 */ /* 0x000fca00080e06ff */
[----:B------:R-:W4:Y:S01]  /*11c0*/  LDG.E.S16 R2, desc[UR36][R2.64] ;  /* 0x0000002402027981 */ /* 0x000f22000c1e1700 */
[----:B-1----:R-:W-:Y:S01]  /*11d0*/  SHF.R.U32.HI R4, RZ, 0x1, R0 ;  /* 0x00000001ff047819 */ /* 0x002fe20000011600 */
[----:B---3--:R-:W-:-:S04]  /*11e0*/  IMAD.MOV.U32 R8, RZ, RZ, RZ ;  /* 0x000000ffff087224 */ /* 0x008fc800078e00ff */
[----:B------:R-:W-:-:S05]  /*11f0*/  IMAD.HI.U32 R10, R4, -0x49f49f49, RZ ;  /* 0xb60b60b7040a7827 */ /* 0x000fca00078e00ff */
[----:B------:R-:W-:-:S05]  /*1200*/  SHF.R.U32.HI R11, RZ, 0x8, R10 ;  /* 0x00000008ff0b7819 */ /* 0x000fca000001160a */
[----:B------:R-:W-:-:S04]  /*1210*/  IMAD R11, R11, -0x168, R4 ;  /* 0xfffffe980b0b7824 */ /* 0x000fc800078e0204 */
[----:B--2---:R-:W-:Y:S01]  /*1220*/  IMAD.WIDE.U32 R10, R11, 0x2, R6 ;  /* 0x000000020b0a7825 */ /* 0x004fe200078e0006 */
[----:B----4-:R-:W-:-:S03]  /*1230*/  IADD3 R9, PT, PT, R2, R13, RZ ;  /* 0x0000000d02097210 */ /* 0x010fc60007ffe0ff */
[----:B------:R-:W-:Y:S02]  /*1240*/  IMAD.WIDE.U32 R2, R0, 0x2, R6 ;  /* 0x0000000200027825 */ /* 0x000fe400078e0006 */
[----:B------:R-:W0:Y:S02]  /*1250*/  LDC.64 R6, c[0x0][0x388] ;  /* 0x0000e200ff067b82 */ /* 0x000e240000000a00 */
[----:B------:R-:W-:-:S05]  /*1260*/  IMAD.HI R5, R9, -0x49f49f49, R8 ;  /* 0xb60b60b709057827 */ /* 0x000fca00078e0208 */
[----:B------:R-:W-:-:S04]  /*1270*/  SHF.R.U32.HI R8, RZ, 0x1f, R5 ;  /* 0x0000001fff087819 */ /* 0x000fc80000011605 */
[----:B------:R-:W-:-:S05]  /*1280*/  LEA.HI.SX32 R8, R5, R8, 0x18 ;  /* 0x0000000805087211 */ /* 0x000fca00078fc2ff */
[----:B------:R-:W-:-:S05]  /*1290*/  IMAD R5, R8, -0x168, R9 ;  /* 0xfffffe9808057824 */ /* 0x000fca00078e0209 */
[----:B------:R1:W-:Y:S04]  /*12a0*/  STG.E.U16 desc[UR36][R2.64], R5 ;  /* 0x0000000502007986 */ /* 0x0003e8000c101524 */
[----:B------:R-:W2:Y:S01]  /*12b0*/  LDG.E.S16 R10, desc[UR36][R10.64] ;  /* 0x000000240a0a7981 */ /* 0x000ea2000c1e1700 */
[----:B------:R-:W-:Y:S01]  /*12c0*/  IMAD.MOV.U32 R8, RZ, RZ, RZ ;  /* 0x000000ffff087224 */ /* 0x000fe200078e00ff */
[----:B------:R-:W-:-:S06]  /*12d0*/  LEA R12, R5, UR38, 0x2 ;  /* 0x00000026050c7c11 */ /* 0x000fcc000f8e10ff */
[----:B------:R-:W3:Y:S01]  /*12e0*/  LDS R12, [R12] ;  /* 0x000000000c0c7984 */ /* 0x000ee20000000800 */
[----:B--2---:R-:W-:Y:S02]  /*12f0*/  IADD3 R9, PT, PT, R10, 0x168, -R13 ;  /* 0x000001680a097810 */ /* 0x004fe40007ffe80d */
[----:B------:R-:W1:Y:S03]  /*1300*/  LDC.64 R10, c[0x0][0x390] ;  /* 0x0000e400ff0a7b82 */ /* 0x000e660000000a00 */
[----:B------:R-:W-:-:S05]  /*1310*/  IMAD.HI R8, R9, -0x49f49f49, R8 ;  /* 0xb60b60b709087827 */ /* 0x000fca00078e0208 */
[----:B------:R-:W-:-:S04]  /*1320*/  SHF.R.U32.HI R13, RZ, 0x1f, R8 ;  /* 0x0000001fff0d7819 */ /* 0x000fc80000011608 */
[----:B------:R-:W-:-:S05]  /*1330*/  LEA.HI R13, R8, R13, RZ, 0x18 ;  /* 0x0000000d080d7211 */ /* 0x000fca00078fc0ff */
[----:B------:R-:W-:Y:S02]  /*1340*/  IMAD R13, R13, -0x168, R9 ;  /* 0xfffffe980d0d7824 */ /* 0x000fe400078e0209 */
[----:B0-----:R-:W-:-:S03]  /*1350*/  IMAD.WIDE.U32 R8, R4, 0x4, R6 ;  /* 0x0000000404087825 */ /* 0x001fc600078e0006 */
[----:B------:R-:W-:Y:S04]  /*1360*/  STG.E.U16 desc[UR36][R2.64+0x2], R13 ;  /* 0x0000020d02007986 */ /* 0x000fe8000c101524 */
[----:B------:R-:W3:Y:S01]  /*1370*/  LDG.E R15, desc[UR36][R8.64] ;  /* 0x00000024080f7981 */ /* 0x000ee2000c1e1900 */
[----:B------:R-:W-:-:S04]  /*1380*/  IMAD.WIDE.U32 R6, R0, 0x4, R6 ;  /* 0x0000000400067825 */ /* 0x000fc800078e0006 */
[----:B-1----:R-:W-:Y:S01]  /*1390*/  IMAD.WIDE.U32 R4, R4, 0x4, R10 ;  /* 0x0000000404047825 */ /* 0x002fe200078e000a */
[----:B------:R-:W0:Y:S03]  /*13a0*/  S2UR UR5, SR_CgaCtaId ;  /* 0x00000000000579c3 */ /* 0x000e260000008800 */
[----:B---3--:R-:W-:-:S05]  /*13b0*/  FFMA R15, R12, R16, R15 ;  /* 0x000000100c0f7223 */ /* 0x008fca000000000f */
        /* <DEDUP_REMOVED lines=26> */
.L_x_27:
[----:B------:R-:W-:Y:S05]  /*1560*/  WARPSYNC.ALL ;  /* 0x0000000000007948 */ /* 0x000fea0003800000 */
[----:B------:R-:W-:Y:S08]  /*1570*/  BAR.SYNC.DEFER_BLOCKING 0x0 ;  /* 0x0000000000007b1d */ /* 0x000ff00000010000 */
[----:B------:R-:W-:Y:S06]  /*1580*/  BAR.SYNC.DEFER_BLOCKING 0x0 ;  /* 0x0000000000007b1d */ /* 0x000fec0000010000 */
[----:B------:R-:W-:Y:S05]  /*1590*/  EXIT ;  /* 0x000000000000794d */ /* 0x000fea0003800000 */
.L_x_28:
        /* <DEDUP_REMOVED lines=14> */
.L_x_37:


//--------------------- .text._Z21populate_sin_cos_mapsPfS_ --------------------------
	.section	.text._Z21populate_sin_cos_mapsPfS_,"ax",@progbits
	.align	128
        .global         _Z21populate_sin_cos_mapsPfS_
        .type           _Z21populate_sin_cos_mapsPfS_,@function
        .size           _Z21populate_sin_cos_mapsPfS_,(.L_x_38 - _Z21populate_sin_cos_mapsPfS_)
        .other          _Z21populate_sin_cos_mapsPfS_,@"STO_CUDA_ENTRY STV_DEFAULT"
_Z21populate_sin_cos_mapsPfS_:
.text._Z21populate_sin_cos_mapsPfS_:
[----:B------:R-:W-:Y:S01]  /*0000*/  LDC R1, c[0x0][0x37c] ;  /* 0x0000df00ff017b82 */ /* 0x000fe20000000800 */
[----:B------:R-:W0:Y:S07]  /*0010*/  S2R R11, SR_TID.X ;  /* 0x00000000000b7919 */ /* 0x000e2e0000002100 */
[----:B------:R-:W1:Y:S01]  /*0020*/  LDC.64 R2, c[0x0][0x380] ;  /* 0x0000e000ff027b82 */ /* 0x000e620000000a00 */
[----:B------:R-:W2:Y:S01]  /*0030*/  LDCU.64 UR6, c[0x0][0x358] ;  /* 0x00006b00ff0677ac */ /* 0x000ea20008000a00 */
[----:B------:R-:W-:Y:S06]  /*0040*/  BSSY.RECONVERGENT B0, `(.L_x_29) ;  /* 0x0000068000007945 */ /* 0x000fec0003800200 */
[----:B------:R-:W3:Y:S01]  /*0050*/  LDC.64 R4, c[0x0][0x388] ;  /* 0x0000e200ff047b82 */ /* 0x000ee20000000a00 */
[----:B0-----:R-:W-:Y:S01]  /*0060*/  I2FP.F32.U32 R6, R11 ;  /* 0x0000000b00067245 */ /* 0x001fe20000201000 */
[----:B-1----:R-:W-:-:S04]  /*0070*/  IMAD.WIDE.U32 R2, R11, 0x4, R2 ;  /* 0x000000040b027825 */ /* 0x002fc800078e0002 */
[----:B------:R-:W-:Y:S01]  /*0080*/  FMUL R6, R6, 0.017453292384743690491 ;  /* 0x3c8efa3506067820 */ /* 0x000fe20000400000 */
[----:B---3--:R-:W-:-:S04]  /*0090*/  IMAD.WIDE.U32 R4, R11, 0x4, R4 ;  /* 0x000000040b047825 */ /* 0x008fc800078e0004 */
[C---:B------:R-:W-:Y:S01]  /*00a0*/  FMUL R7, R6.reuse, 0.63661974668502807617 ;  /* 0x3f22f98306077820 */ /* 0x040fe20000400000 */
[----:B------:R-:W-:-:S03]  /*00b0*/  FSETP.GE.AND P0, PT, |R6|, 105615, PT ;  /* 0x47ce47800600780b */ /* 0x000fc60003f06200 */
[----:B------:R-:W0:Y:S02]  /*00c0*/  F2I.NTZ R10, R7 ;  /* 0x00000007000a7305 */ /* 0x000e240000203100 */
[----:B0-----:R-:W-:-:S05]  /*00d0*/  I2FP.F32.S32 R9, R10 ;  /* 0x0000000a00097245 */ /* 0x001fca0000201400 */
[----:B------:R-:W-:-:S04]  /*00e0*/  FFMA R0, R9, -1.5707962512969970703, R6 ;  /* 0xbfc90fda09007823 */ /* 0x000fc80000000006 */
[----:B------:R-:W-:-:S04]  /*00f0*/  FFMA R0, R9, -7.5497894158615963534e-08, R0 ;  /* 0xb3a2216809007823 */ /* 0x000fc80000000000 */
[----:B------:R-:W-:Y:S01]  /*0100*/  FFMA R0, R9, -5.3903029534742383927e-15, R0 ;  /* 0xa7c234c509007823 */ /* 0x000fe20000000000 */
[----:B--2---:R-:W-:Y:S06]  /*0110*/  @!P0 BRA `(.L_x_30) ;  /* 0x0000000400688947 */ /* 0x004fec0003800000 */
[----:B------:R-:W-:-:S13]  /*0120*/  FSETP.NEU.AND P0, PT, |R6|, +INF , PT ;  /* 0x7f8000000600780b */ /* 0x000fda0003f0d200 */
[----:B------:R-:W-:Y:S01]  /*0130*/  @!P0 FMUL R0, RZ, R6 ;  /* 0x00000006ff008220 */ /* 0x000fe20000400000 */
[----:B------:R-:W-:Y:S01]  /*0140*/  @!P0 IMAD.MOV.U32 R10, RZ, RZ, RZ ;  /* 0x000000ffff0a8224 */ /* 0x000fe200078e00ff */
[----:B------:R-:W-:Y:S06]  /*0150*/  @!P0 BRA `(.L_x_30) ;  /* 0x0000000400588947 */ /* 0x000fec0003800000 */
[----:B------:R-:W-:Y:S01]  /*0160*/  IMAD.SHL.U32 R7, R6, 0x100, RZ ;  /* 0x0000010006077824 */ /* 0x000fe200078e00ff */
[----:B------:R-:W0:Y:S01]  /*0170*/  LDCU.64 UR8, c[0x4][0x8] ;  /* 0x01000100ff0877ac */ /* 0x000e220008000a00 */
[----:B------:R-:W-:Y:S02]  /*0180*/  IMAD.MOV.U32 R0, RZ, RZ, RZ ;  /* 0x000000ffff007224 */ /* 0x000fe400078e00ff */
[----:B------:R-:W-:Y:S01]  /*0190*/  IMAD.MOV.U32 R18, RZ, RZ, RZ ;  /* 0x000000ffff127224 */ /* 0x000fe200078e00ff */
[----:B------:R-:W-:Y:S01]  /*01a0*/  LOP3.LUT R7, R7, 0x80000000, RZ, 0xfc, !PT ;  /* 0x8000000007077812 */ /* 0x000fe200078efcff */
[----:B------:R-:W-:Y:S01]  /*01b0*/  UMOV UR5, URZ ;  /* 0x000000ff00057c82 */ /* 0x000fe20008000000 */
[----:B------:R-:W-:-:S05]  /*01c0*/  UMOV UR4, URZ ;  /* 0x000000ff00047c82 */ /* 0x000fca0008000000 */
.L_x_31:
[----:B0-----:R-:W-:Y:S01]  /*01d0*/  MOV R10, UR8 ;  /* 0x00000008000a7c02 */ /* 0x001fe20008000f00 */
[----:B------:R-:W-:-:S05]  /*01e0*/  IMAD.U32 R11, RZ, RZ, UR9 ;  /* 0x00000009ff0b7e24 */ /* 0x000fca000f8e00ff */
[----:B------:R-:W2:Y:S01]  /*01f0*/  LDG.E.CONSTANT R8, desc[UR6][R10.64] ;  /* 0x000000060a087981 */ /* 0x000ea2000c1e9900 */
[----:B------:R-:W-:Y:S01]  /*0200*/  UIADD3 UR4, UPT, UPT, UR4, 0x1, URZ ;  /* 0x0000000104047890 */ /* 0x000fe2000fffe0ff */
[C---:B------:R-:W-:Y:S01]  /*0210*/  ISETP.EQ.AND P0, PT, R18.reuse, RZ, PT ;  /* 0x000000ff1200720c */ /* 0x040fe20003f02270 */
[----:B------:R-:W-:Y:S01]  /*0220*/  UIADD3 UR8, UP1, UPT, UR8, 0x4, URZ ;  /* 0x0000000408087890 */ /* 0x000fe2000ff3e0ff */
[C---:B------:R-:W-:Y:S01]  /*0230*/  ISETP.EQ.AND P1, PT, R18.reuse, 0x4, PT ;  /* 0x000000041200780c */ /* 0x040fe20003f22270 */
[----:B------:R-:W-:Y:S01]  /*0240*/  UISETP.NE.AND UP0, UPT, UR4, 0x6, UPT ;  /* 0x000000060400788c */ /* 0x000fe2000bf05270 */
[C---:B------:R-:W-:Y:S01]  /*0250*/  ISETP.EQ.AND P2, PT, R18.reuse, 0x8, PT ;  /* 0x000000081200780c */ /* 0x040fe20003f42270 */
[----:B------:R-:W-:Y:S01]  /*0260*/  UIADD3.X UR9, UPT, UPT, URZ, UR9, URZ, UP1, !UPT ;  /* 0x00000009ff097290 */ /* 0x000fe20008ffe4ff */
[C---:B------:R-:W-:Y:S02]  /*0270*/  ISETP.EQ.AND P3, PT, R18.reuse, 0xc, PT ;  /* 0x0000000c1200780c */ /* 0x040fe40003f62270 */
[----:B------:R-:W-:-:S02]  /*0280*/  ISETP.EQ.AND P4, PT, R18, 0x10, PT ;  /* 0x000000101200780c */ /* 0x000fc40003f82270 */
[C---:B------:R-:W-:Y:S01]  /*0290*/  ISETP.EQ.AND P5, PT, R18.reuse, 0x14, PT ;  /* 0x000000141200780c */ /* 0x040fe20003fa2270 */
[----:B------:R-:W-:Y:S02]  /*02a0*/  VIADD R18, R18, 0x4 ;  /* 0x0000000412127836 */ /* 0x000fe40000000000 */
[----:B--2---:R-:W-:-:S03]  /*02b0*/  IMAD.WIDE.U32 R8, R8, R7, RZ ;  /* 0x0000000708087225 */ /* 0x004fc600078e00ff */
[----:B------:R-:W-:-:S04]  /*02c0*/  IADD3 R8, P6, PT, R8, R0, RZ ;  /* 0x0000000008087210 */ /* 0x000fc80007fde0ff */
[----:B------:R-:W-:Y:S01]  /*02d0*/  IADD3.X R0, PT, PT, R9, UR5, RZ, P6, !PT ;  /* 0x0000000509007c10 */ /* 0x000fe2000b7fe4ff */
[--C-:B------:R-:W-:Y:S01]  /*02e0*/  @P0 IMAD.MOV.U32 R12, RZ, RZ, R8.reuse ;  /* 0x000000ffff0c0224 */ /* 0x100fe200078e0008 */
[----:B------:R-:W-:Y:S01]  /*02f0*/  @P3 MOV R15, R8 ;  /* 0x00000008000f3202 */ /* 0x000fe20000000f00 */
[--C-:B------:R-:W-:Y:S02]  /*0300*/  @P1 IMAD.MOV.U32 R13, RZ, RZ, R8.reuse ;  /* 0x000000ffff0d1224 */ /* 0x100fe400078e0008 */
[--C-:B------:R-:W-:Y:S02]  /*0310*/  @P2 IMAD.MOV.U32 R14, RZ, RZ, R8.reuse ;  /* 0x000000ffff0e2224 */ /* 0x100fe400078e0008 */
[--C-:B------:R-:W-:Y:S02]  /*0320*/  @P4 IMAD.MOV.U32 R16, RZ, RZ, R8.reuse ;  /* 0x000000ffff104224 */ /* 0x100fe400078e0008 */
[----:B------:R-:W-:Y:S01]  /*0330*/  @P5 IMAD.MOV.U32 R17, RZ, RZ, R8 ;  /* 0x000000ffff115224 */ /* 0x000fe200078e0008 */
[----:B------:R-:W-:Y:S06]  /*0340*/  BRA.U UP0, `(.L_x_31) ;  /* 0xfffffffd00a07547 */ /* 0x000fec000b83ffff */
[----:B------:R-:W-:Y:S01]  /*0350*/  SHF.R.U32.HI R6, RZ, 0x17, R6 ;  /* 0x00000017ff067819 */ /* 0x000fe20000011606 */
[----:B------:R-:W-:Y:S04]  /*0360*/  BSSY.RECONVERGENT B1, `(.L_x_32) ;  /* 0x0000027000017945 */ /* 0x000fe80003800200 */
[C---:B------:R-:W-:Y:S01]  /*0370*/  VIADD R7, R6.reuse, 0xffffff80 ;  /* 0xffffff8006077836 */ /* 0x040fe20000000000 */
[----:B------:R-:W-:-:S04]  /*0380*/  LOP3.LUT P6, R6, R6, 0x1f, RZ, 0xc0, !PT ;  /* 0x0000001f06067812 */ /* 0x000fc800078cc0ff */
[----:B------:R-:W-:-:S04]  /*0390*/  SHF.R.U32.HI R7, RZ, 0x5, R7 ;  /* 0x00000005ff077819 */ /* 0x000fc80000011607 */
[----:B------:R-:W-:-:S04]  /*03a0*/  LEA R9, -R7, RZ, 0x2 ;  /* 0x000000ff07097211 */ /* 0x000fc800078e11ff */
[C---:B------:R-:W-:Y:S02]  /*03b0*/  ISETP.EQ.AND P3, PT, R9.reuse, -0x18, PT ;  /* 0xffffffe80900780c */ /* 0x040fe40003f62270 */
[C---:B------:R-:W-:Y:S02]  /*03c0*/  ISETP.EQ.AND P4, PT, R9.reuse, -0x14, PT ;  /* 0xffffffec0900780c */ /* 0x040fe40003f82270 */
[C---:B------:R-:W-:Y:S02]  /*03d0*/  ISETP.EQ.AND P2, PT, R9.reuse, -0x10, PT ;  /* 0xfffffff00900780c */ /* 0x040fe40003f42270 */
[C---:B------:R-:W-:Y:S02]  /*03e0*/  ISETP.EQ.AND P1, PT, R9.reuse, -0xc, PT ;  /* 0xfffffff40900780c */ /* 0x040fe40003f22270 */
[C---:B------:R-:W-:Y:S02]  /*03f0*/  ISETP.EQ.AND P0, PT, R9.reuse, -0x8, PT ;  /* 0xfffffff80900780c */ /* 0x040fe40003f02270 */
[----:B------:R-:W-:-:S03]  /*0400*/  ISETP.EQ.AND P5, PT, R9, RZ, PT ;  /* 0x000000ff0900720c */ /* 0x000fc60003fa2270 */
[--C-:B------:R-:W-:Y:S01]  /*0410*/  @P3 IMAD.MOV.U32 R7, RZ, RZ, R12.reuse ;  /* 0x000000ffff073224 */ /* 0x100fe200078e000c */
[C---:B------:R-:W-:Y:S01]  /*0420*/  ISETP.EQ.AND P3, PT, R9.reuse, -0x4, PT ;  /* 0xfffffffc0900780c */ /* 0x040fe20003f62270 */
[----:B------:R-:W-:Y:S02]  /*0430*/  @P4 IMAD.MOV.U32 R8, RZ, RZ, R12 ;  /* 0x000000ffff084224 */ /* 0x000fe400078e000c */
[----:B------:R-:W-:Y:S01]  /*0440*/  @P4 IMAD.MOV.U32 R7, RZ, RZ, R13 ;  /* 0x000000ffff074224 */ /* 0x000fe200078e000d */
[----:B------:R-:W-:Y:S01]  /*0450*/  ISETP.EQ.AND P4, PT, R9, 0x4, PT ;  /* 0x000000040900780c */ /* 0x000fe20003f82270 */
[----:B------:R-:W-:Y:S01]  /*0460*/  @P2 IMAD.MOV.U32 R7, RZ, RZ, R14 ;  /* 0x000000ffff072224 */ /* 0x000fe200078e000e */
[----:B------:R-:W-:Y:S01]  /*0470*/  @P2 MOV R8, R13 ;  /* 0x0000000d00082202 */ /* 0x000fe20000000f00 */
[----:B------:R-:W-:Y:S02]  /*0480*/  @P1 IMAD.MOV.U32 R7, RZ, RZ, R15 ;  /* 0x000000ffff071224 */ /* 0x000fe400078e000f */
[----:B------:R-:W-:-:S02]  /*0490*/  @P0 IMAD.MOV.U32 R7, RZ, RZ, R16 ;  /* 0x000000ffff070224 */ /* 0x000fc400078e0010 */
[----:B------:R-:W-:Y:S01]  /*04a0*/  @P1 IMAD.MOV.U32 R8, RZ, RZ, R14 ;  /* 0x000000ffff081224 */ /* 0x000fe200078e000e */
[----:B------:R-:W-:Y:S01]  /*04b0*/  @P0 MOV R8, R15 ;  /* 0x0000000f00080202 */ /* 0x000fe20000000f00 */
[----:B------:R-:W-:Y:S02]  /*04c0*/  @P3 IMAD.MOV.U32 R7, RZ, RZ, R17 ;  /* 0x000000ffff073224 */ /* 0x000fe400078e0011 */
[----:B------:R-:W-:Y:S02]  /*04d0*/  @P5 IMAD.MOV.U32 R7, RZ, RZ, R0 ;  /* 0x000000ffff075224 */ /* 0x000fe400078e0000 */
[----:B------:R-:W-:Y:S01]  /*04e0*/  @P3 IMAD.MOV.U32 R8, RZ, RZ, R16 ;  /* 0x000000ffff083224 */ /* 0x000fe200078e0010 */
[----:B------:R-:W-:Y:S01]  /*04f0*/  @P5 MOV R8, R17 ;  /* 0x0000001100085202 */ /* 0x000fe20000000f00 */
[----:B------:R-:W-:Y:S02]  /*0500*/  @P4 IMAD.MOV.U32 R8, RZ, RZ, R0 ;  /* 0x000000ffff084224 */ /* 0x000fe400078e0000 */
[----:B------:R-:W-:Y:S01]  /*0510*/  IMAD.MOV.U32 R11, RZ, RZ, R7 ;  /* 0x000000ffff0b7224 */ /* 0x000fe200078e0007 */
[----:B------:R-:W-:Y:S06]  /*0520*/  @!P6 BRA `(.L_x_33) ;  /* 0x000000000028e947 */ /* 0x000fec0003800000 */
[----:B------:R-:W-:Y:S01]  /*0530*/  @P2 MOV R7, R12 ;  /* 0x0000000c00072202 */ /* 0x000fe20000000f00 */
[----:B------:R-:W-:Y:S01]  /*0540*/  @P1 IMAD.MOV.U32 R7, RZ, RZ, R13 ;  /* 0x000000ffff071224 */ /* 0x000fe200078e000d */
[----:B------:R-:W-:Y:S01]  /*0550*/  SHF.L.W.U32.HI R11, R8, R6, R11 ;  /* 0x00000006080b7219 */ /* 0x000fe20000010e0b */
[----:B------:R-:W-:Y:S01]  /*0560*/  @P0 IMAD.MOV.U32 R7, RZ, RZ, R14 ;  /* 0x000000ffff070224 */ /* 0x000fe200078e000e */
[----:B------:R-:W-:Y:S01]  /*0570*/  ISETP.EQ.AND P0, PT, R9, 0x8, PT ;  /* 0x000000080900780c */ /* 0x000fe20003f02270 */
[----:B------:R-:W-:Y:S01]  /*0580*/  @P3 IMAD.MOV.U32 R7, RZ, RZ, R15 ;  /* 0x000000ffff073224 */ /* 0x000fe200078e000f */
[----:B------:R-:W-:Y:S01]  /*0590*/  @P5 MOV R7, R16 ;  /* 0x0000001000075202 */ /* 0x000fe20000000f00 */
[----:B------:R-:W-:-:S10]  /*05a0*/  @P4 IMAD.MOV.U32 R7, RZ, RZ, R17 ;  /* 0x000000ffff074224 */ /* 0x000fd400078e0011 */
[----:B------:R-:W-:-:S05]  /*05b0*/  @P0 IMAD.MOV.U32 R7, RZ, RZ, R0 ;  /* 0x000000ffff070224 */ /* 0x000fca00078e0000 */
[----:B------:R-:W-:-:S07]  /*05c0*/  SHF.L.W.U32.HI R8, R7, R6, R8 ;  /* 0x0000000607087219 */ /* 0x000fce0000010e08 */
.L_x_33:
[----:B------:R-:W-:Y:S05]  /*05d0*/  BSYNC.RECONVERGENT B1 ;  /* 0x0000000000017941 */ /* 0x000fea0003800200 */
.L_x_32:
[C---:B------:R-:W-:Y:S01]  /*05e0*/  SHF.L.W.U32.HI R13, R8.reuse, 0x2, R11 ;  /* 0x00000002080d7819 */ /* 0x040fe20000010e0b */
[----:B------:R-:W-:Y:S01]  /*05f0*/  IMAD.SHL.U32 R8, R8, 0x4, RZ ;  /* 0x0000000408087824 */ /* 0x000fe200078e00ff */
[----:B------:R-:W-:Y:S01]  /*0600*/  UMOV UR4, 0x54442d19 ;  /* 0x54442d1900047882 */ /* 0x000fe20000000000 */
[----:B------:R-:W-:Y:S01]  /*0610*/  UMOV UR5, 0x3bf921fb ;  /* 0x3bf921fb00057882 */ /* 0x000fe20000000000 */
[----:B------:R-:W-:Y:S02]  /*0620*/  SHF.R.S32.HI R0, RZ, 0x1f, R13 ;  /* 0x0000001fff007819 */ /* 0x000fe4000001140d */
[----:B------:R-:W-:Y:S02]  /*0630*/  ISETP.GE.AND P0, PT, R13, RZ, PT ;  /* 0x000000ff0d00720c */ /* 0x000fe40003f06270 */
[C---:B------:R-:W-:Y:S02]  /*0640*/  LOP3.LUT R8, R0.reuse, R8, RZ, 0x3c, !PT ;  /* 0x0000000800087212 */ /* 0x040fe400078e3cff */
[----:B------:R-:W-:-:S02]  /*0650*/  LOP3.LUT R9, R0, R13, RZ, 0x3c, !PT ;  /* 0x0000000d00097212 */ /* 0x000fc400078e3cff */
[----:B------:R-:W-:Y:S02]  /*0660*/  SHF.R.U32.HI R10, RZ, 0x1e, R11 ;  /* 0x0000001eff0a7819 */ /* 0x000fe4000001160b */
[----:B------:R-:W0:Y:S02]  /*0670*/  I2F.F64.S64 R6, R8 ;  /* 0x0000000800067312 */ /* 0x000e240000301c00 */
[----:B------:R-:W-:Y:S01]  /*0680*/  LEA.HI R10, R13, R10, RZ, 0x1 ;  /* 0x0000000a0d0a7211 */ /* 0x000fe200078f08ff */
[----:B0-----:R-:W-:-:S10]  /*0690*/  DMUL R6, R6, UR4 ;  /* 0x0000000406067c28 */ /* 0x001fd40008000000 */
[----:B------:R-:W0:Y:S02]  /*06a0*/  F2F.F32.F64 R6, R6 ;  /* 0x0000000600067310 */ /* 0x000e240000301000 */
[----:B0-----:R-:W-:-:S07]  /*06b0*/  FSEL R0, -R6, R6, !P0 ;  /* 0x0000000606007208 */ /* 0x001fce0004000100 */
.L_x_30:
[----:B------:R-:W-:Y:S05]  /*06c0*/  BSYNC.RECONVERGENT B0 ;  /* 0x0000000000007941 */ /* 0x000fea0003800200 */
.L_x_29:
[----:B------:R-:W-:Y:S01]  /*06d0*/  MOV R6, 0x37cbac00 ;  /* 0x37cbac0000067802 */ /* 0x000fe20000000f00 */
[----:B------:R-:W-:Y:S01]  /*06e0*/  FMUL R7, R0, R0 ;  /* 0x0000000000077220 */ /* 0x000fe20000400000 */
[----:B------:R-:W-:Y:S01]  /*06f0*/  IMAD.MOV.U32 R8, RZ, RZ, 0x394d4153 ;  /* 0x394d4153ff087424 */ /* 0x000fe200078e00ff */
[C---:B------:R-:W-:Y:S02]  /*0700*/  LOP3.LUT R11, R10.reuse, 0x1, RZ, 0xc0, !PT ;  /* 0x000000010a0b7812 */ /* 0x040fe400078ec0ff */
[C---:B------:R-:W-:Y:S01]  /*0710*/  FFMA R6, R7.reuse, R6, -0.0013887860113754868507 ;  /* 0xbab607ed07067423 */ /* 0x040fe20000000006 */
[C---:B------:R-:W-:Y:S01]  /*0720*/  FFMA R8, R7.reuse, -R8, 0.0083327032625675201416 ;  /* 0x3c0885e407087423 */ /* 0x040fe20000000808 */
[----:B------:R-:W-:Y:S01]  /*0730*/  FFMA R9, R7, R0, RZ ;  /* 0x0000000007097223 */ /* 0x000fe200000000ff */
[----:B------:R-:W-:Y:S01]  /*0740*/  ISETP.NE.U32.AND P0, PT, R11, 0x1, PT ;  /* 0x000000010b00780c */ /* 0x000fe20003f05070 */
[C---:B------:R-:W-:Y:S01]  /*0750*/  FFMA R6, R7.reuse, R6, 0.041666727513074874878 ;  /* 0x3d2aaabb07067423 */ /* 0x040fe20000000006 */
[----:B------:R-:W-:Y:S01]  /*0760*/  FFMA R8, R7, R8, -0.16666662693023681641 ;  /* 0xbe2aaaa807087423 */ /* 0x000fe20000000008 */
[----:B------:R-:W-:-:S02]  /*0770*/  LOP3.LUT P1, RZ, R10, 0x2, RZ, 0xc0, !PT ;  /* 0x000000020aff7812 */ /* 0x000fc4000782c0ff */
[----:B------:R-:W-:Y:S01]  /*0780*/  FFMA R6, R7, R6, -0.4999999701976776123 ;  /* 0xbeffffff07067423 */ /* 0x000fe20000000006 */
[----:B------:R-:W-:Y:S01]  /*0790*/  FFMA R9, R9, R8, R0 ;  /* 0x0000000809097223 */ /* 0x000fe20000000000 */
[----:B------:R-:W-:Y:S02]  /*07a0*/  VIADD R0, R10, 0x1 ;  /* 0x000000010a007836 */ /* 0x000fe40000000000 */
[----:B------:R-:W-:-:S03]  /*07b0*/  FFMA R6, R7, R6, 1 ;  /* 0x3f80000007067423 */ /* 0x000fc60000000006 */
[----:B------:R-:W-:Y:S02]  /*07c0*/  LOP3.LUT P2, RZ, R0, 0x2, RZ, 0xc0, !PT ;  /* 0x0000000200ff7812 */ /* 0x000fe4000784c0ff */
[----:B------:R-:W-:Y:S02]  /*07d0*/  FSEL R0, R6, R9, !P0 ;  /* 0x0000000906007208 */ /* 0x000fe40004000000 */
[----:B------:R-:W-:Y:S02]  /*07e0*/  FSEL R6, R9, R6, !P0 ;  /* 0x0000000609067208 */ /* 0x000fe40004000000 */
[----:B------:R-:W-:Y:S02]  /*07f0*/  FSEL R7, R0, -R0, !P1 ;  /* 0x8000000000077208 */ /* 0x000fe40004800000 */
[----:B------:R-:W-:-:S03]  /*0800*/  FSEL R9, R6, -R6, !P2 ;  /* 0x8000000606097208 */ /* 0x000fc60005000000 */
[----:B------:R-:W-:Y:S04]  /*0810*/  STG.E desc[UR6][R2.64], R7 ;  /* 0x0000000702007986 */ /* 0x000fe8000c101906 */
[----:B------:R-:W-:Y:S01]  /*0820*/  STG.E desc[UR6][R4.64], R9 ;  /* 0x0000000904007986 */ /* 0x000fe2000c101906 */
[----:B------:R-:W-:Y:S05]  /*0830*/  EXIT ;  /* 0x000000000000794d */ /* 0x000fea0003800000 */
.L_x_34:
        /* <DEDUP_REMOVED lines=12> */
.L_x_38:


//--------------------- .nv.global.init           --------------------------
	.section	.nv.global.init,"aw",@progbits
	.align	4
.nv.global.init:
	.type		__cudart_i2opi_f,@object
	.size		__cudart_i2opi_f,($str - __cudart_i2opi_f)
__cudart_i2opi_f:
        /*0000*/ 	.byte	0x41, 0x90, 0x43, 0x3c, 0x99, 0x95, 0x62, 0xdb, 0xc0, 0xdd, 0x34, 0xf5, 0xd1, 0x57, 0x27, 0xfc
        /*0010*/ 	.byte	0x29, 0x15, 0x44, 0x4e, 0x6e, 0x83, 0xf9, 0xa2
	.type		$str,@object
	.size		$str,(.L_0 - $str)
$str:
        /*0018*/ 	.byte	0x25, 0x64, 0x0a, 0x00
.L_0:


//--------------------- .nv.shared.reserved.0     --------------------------
	.section	.nv.shared.reserved.0,"aw",@nobits
	.weak		__nv_reservedSMEM_offset_0_alias
	.size		__nv_reservedSMEM_offset_0_alias, 0, 64
	.other		__nv_reservedSMEM_offset_0_alias,@"STO_CUDA_RESERVED_SHARED STV_DEFAULT"
__nv_reservedSMEM_offset_0_alias:
	.zero		0
	.zero		64


//--------------------- .nv.shared._Z16calculate_pointsPsPfS0_iffi --------------------------
	.section	.nv.shared._Z16calculate_pointsPsPfS0_iffi,"aw",@nobits
	.sectionflags	@""
	.align	4
.nv.shared._Z16calculate_pointsPsPfS0_iffi:
	.zero		5120


//--------------------- .nv.constant0._Z12calculateMaxPfS_S_im --------------------------
	.section	.nv.constant0._Z12calculateMaxPfS_S_im,"a",@progbits
	.sectionflags	@""
	.align	4
.nv.constant0._Z12calculateMaxPfS_S_im:
	.zero		936


//--------------------- .nv.constant0._Z12calculateMinPfS_S_im --------------------------
	.section	.nv.constant0._Z12calculateMinPfS_S_im,"a",@progbits
	.sectionflags	@""
	.align	4
.nv.constant0._Z12calculateMinPfS_S_im:
	.zero		936


//--------------------- .nv.constant0._Z16calculate_pointsPsPfS0_iffi --------------------------
	.section	.nv.constant0._Z16calculate_pointsPsPfS0_iffi,"a",@progbits
	.sectionflags	@""
	.align	4
.nv.constant0._Z16calculate_pointsPsPfS0_iffi:
	.zero		936


//--------------------- .nv.constant0._Z21populate_sin_cos_mapsPfS_ --------------------------
	.section	.nv.constant0._Z21populate_sin_cos_mapsPfS_,"a",@progbits
	.sectionflags	@""
	.align	4
.nv.constant0._Z21populate_sin_cos_mapsPfS_:
	.zero		912


//--------------------- SYMBOLS --------------------------

	.type		.nv.reservedSmem.offset0,@object
	.size		.nv.reservedSmem.offset0,0x4
	.type		.nv.reservedSmem.cap,@object
	.size		.nv.reservedSmem.cap,0x4
	.type		vprintf,@function
